//
// Generated by NVIDIA NVVM Compiler
//
// Compiler Build ID: CL-36424714
// Cuda compilation tools, release 13.0, V13.0.88
// Based on NVVM 20.0.0
//

.version 9.0
.target sm_100
.address_size 64

	// .globl	_Z25dequant_fp8_vector_kernelIfEvPK13__nv_fp8_e4m3PKfPT_m
// _ZZ23quant_fp8_vector_kernelIfEvPKT_P13__nv_fp8_e4m3PfmE13vector_absmax has been demoted
// _ZZ23quant_fp8_vector_kernelIfEvPKT_P13__nv_fp8_e4m3PfmE12vector_scale has been demoted
// _ZZ23quant_fp8_vector_kernelI6__halfEvPKT_P13__nv_fp8_e4m3PfmE13vector_absmax has been demoted
// _ZZ23quant_fp8_vector_kernelI6__halfEvPKT_P13__nv_fp8_e4m3PfmE12vector_scale has been demoted
// _ZZ23quant_fp8_vector_kernelI13__nv_bfloat16EvPKT_P13__nv_fp8_e4m3PfmE13vector_absmax has been demoted
// _ZZ23quant_fp8_vector_kernelI13__nv_bfloat16EvPKT_P13__nv_fp8_e4m3PfmE12vector_scale has been demoted

.visible .entry _Z25dequant_fp8_vector_kernelIfEvPK13__nv_fp8_e4m3PKfPT_m(
	.param .u64 .ptr .align 1 _Z25dequant_fp8_vector_kernelIfEvPK13__nv_fp8_e4m3PKfPT_m_param_0,
	.param .u64 .ptr .align 1 _Z25dequant_fp8_vector_kernelIfEvPK13__nv_fp8_e4m3PKfPT_m_param_1,
	.param .u64 .ptr .align 1 _Z25dequant_fp8_vector_kernelIfEvPK13__nv_fp8_e4m3PKfPT_m_param_2,
	.param .u64 _Z25dequant_fp8_vector_kernelIfEvPK13__nv_fp8_e4m3PKfPT_m_param_3
)
{
	.reg .pred 	%p<7>;
	.reg .b16 	%rs<4>;
	.reg .b32 	%r<5>;
	.reg .b32 	%f<4>;
	.reg .b64 	%rd<26>;

	ld.param.u64 	%rd11, [_Z25dequant_fp8_vector_kernelIfEvPK13__nv_fp8_e4m3PKfPT_m_param_0];
	ld.param.u64 	%rd14, [_Z25dequant_fp8_vector_kernelIfEvPK13__nv_fp8_e4m3PKfPT_m_param_1];
	ld.param.u64 	%rd12, [_Z25dequant_fp8_vector_kernelIfEvPK13__nv_fp8_e4m3PKfPT_m_param_2];
	ld.param.u64 	%rd15, [_Z25dequant_fp8_vector_kernelIfEvPK13__nv_fp8_e4m3PKfPT_m_param_3];
	cvta.to.global.u64 	%rd16, %rd14;
	mov.u32 	%r1, %ctaid.x;
	mov.u32 	%r2, %tid.x;
	cvt.u64.u32 	%rd25, %r2;
	mul.wide.u32 	%rd2, %r1, 128;
	mul.wide.u32 	%rd17, %r1, 4;
	add.s64 	%rd18, %rd16, %rd17;
	ld.global.nc.f32 	%f1, [%rd18];
	setp.gt.u32 	%p1, %r2, 127;
	add.s64 	%rd24, %rd2, %rd25;
	setp.ge.u64 	%p2, %rd24, %rd15;
	or.pred  	%p3, %p1, %p2;
	@%p3 bra 	$L__BB0_3;
	mov.u32 	%r3, %ntid.x;
	cvt.u64.u32 	%rd4, %r3;
	cvta.to.global.u64 	%rd5, %rd11;
	cvta.to.global.u64 	%rd6, %rd12;
$L__BB0_2:
	add.s64 	%rd20, %rd5, %rd24;
	ld.global.nc.u8 	%rs3, [%rd20];
	cvt.u16.u8 	%rs1, %rs3;
	// begin inline asm
	{cvt.rn.f16x2.e4m3x2 %r4, %rs1;}

	// end inline asm
	cvt.u16.u32 	%rs2, %r4;
	// begin inline asm
	{  cvt.f32.f16 %f2, %rs2;}

	// end inline asm
	mul.f32 	%f3, %f1, %f2;
	shl.b64 	%rd21, %rd24, 2;
	add.s64 	%rd22, %rd6, %rd21;
	st.global.f32 	[%rd22], %f3;
	add.s64 	%rd25, %rd25, %rd4;
	setp.lt.u64 	%p4, %rd25, 128;
	add.s64 	%rd24, %rd25, %rd2;
	setp.lt.u64 	%p5, %rd24, %rd15;
	and.pred  	%p6, %p4, %p5;
	@%p6 bra 	$L__BB0_2;
$L__BB0_3:
	ret;

}
	// .globl	_Z25dequant_fp8_vector_kernelI6__halfEvPK13__nv_fp8_e4m3PKfPT_m
.visible .entry _Z25dequant_fp8_vector_kernelI6__halfEvPK13__nv_fp8_e4m3PKfPT_m(
	.param .u64 .ptr .align 1 _Z25dequant_fp8_vector_kernelI6__halfEvPK13__nv_fp8_e4m3PKfPT_m_param_0,
	.param .u64 .ptr .align 1 _Z25dequant_fp8_vector_kernelI6__halfEvPK13__nv_fp8_e4m3PKfPT_m_param_1,
	.param .u64 .ptr .align 1 _Z25dequant_fp8_vector_kernelI6__halfEvPK13__nv_fp8_e4m3PKfPT_m_param_2,
	.param .u64 _Z25dequant_fp8_vector_kernelI6__halfEvPK13__nv_fp8_e4m3PKfPT_m_param_3
)
{
	.reg .pred 	%p<7>;
	.reg .b16 	%rs<5>;
	.reg .b32 	%r<5>;
	.reg .b32 	%f<4>;
	.reg .b64 	%rd<26>;

	ld.param.u64 	%rd11, [_Z25dequant_fp8_vector_kernelI6__halfEvPK13__nv_fp8_e4m3PKfPT_m_param_0];
	ld.param.u64 	%rd14, [_Z25dequant_fp8_vector_kernelI6__halfEvPK13__nv_fp8_e4m3PKfPT_m_param_1];
	ld.param.u64 	%rd12, [_Z25dequant_fp8_vector_kernelI6__halfEvPK13__nv_fp8_e4m3PKfPT_m_param_2];
	ld.param.u64 	%rd15, [_Z25dequant_fp8_vector_kernelI6__halfEvPK13__nv_fp8_e4m3PKfPT_m_param_3];
	cvta.to.global.u64 	%rd16, %rd14;
	mov.u32 	%r1, %ctaid.x;
	mov.u32 	%r2, %tid.x;
	cvt.u64.u32 	%rd25, %r2;
	mul.wide.u32 	%rd2, %r1, 128;
	mul.wide.u32 	%rd17, %r1, 4;
	add.s64 	%rd18, %rd16, %rd17;
	ld.global.nc.f32 	%f1, [%rd18];
	setp.gt.u32 	%p1, %r2, 127;
	add.s64 	%rd24, %rd2, %rd25;
	setp.ge.u64 	%p2, %rd24, %rd15;
	or.pred  	%p3, %p1, %p2;
	@%p3 bra 	$L__BB1_3;
	mov.u32 	%r3, %ntid.x;
	cvt.u64.u32 	%rd4, %r3;
	cvta.to.global.u64 	%rd5, %rd11;
	cvta.to.global.u64 	%rd6, %rd12;
$L__BB1_2:
	add.s64 	%rd20, %rd5, %rd24;
	ld.global.nc.u8 	%rs4, [%rd20];
	cvt.u16.u8 	%rs1, %rs4;
	// begin inline asm
	{cvt.rn.f16x2.e4m3x2 %r4, %rs1;}

	// end inline asm
	cvt.u16.u32 	%rs2, %r4;
	// begin inline asm
	{  cvt.f32.f16 %f2, %rs2;}

	// end inline asm
	mul.f32 	%f3, %f1, %f2;
	// begin inline asm
	{  cvt.rn.f16.f32 %rs3, %f3;}

	// end inline asm
	shl.b64 	%rd21, %rd24, 1;
	add.s64 	%rd22, %rd6, %rd21;
	st.global.u16 	[%rd22], %rs3;
	add.s64 	%rd25, %rd25, %rd4;
	setp.lt.u64 	%p4, %rd25, 128;
	add.s64 	%rd24, %rd25, %rd2;
	setp.lt.u64 	%p5, %rd24, %rd15;
	and.pred  	%p6, %p4, %p5;
	@%p6 bra 	$L__BB1_2;
$L__BB1_3:
	ret;

}
	// .globl	_Z25dequant_fp8_vector_kernelI13__nv_bfloat16EvPK13__nv_fp8_e4m3PKfPT_m
.visible .entry _Z25dequant_fp8_vector_kernelI13__nv_bfloat16EvPK13__nv_fp8_e4m3PKfPT_m(
	.param .u64 .ptr .align 1 _Z25dequant_fp8_vector_kernelI13__nv_bfloat16EvPK13__nv_fp8_e4m3PKfPT_m_param_0,
	.param .u64 .ptr .align 1 _Z25dequant_fp8_vector_kernelI13__nv_bfloat16EvPK13__nv_fp8_e4m3PKfPT_m_param_1,
	.param .u64 .ptr .align 1 _Z25dequant_fp8_vector_kernelI13__nv_bfloat16EvPK13__nv_fp8_e4m3PKfPT_m_param_2,
	.param .u64 _Z25dequant_fp8_vector_kernelI13__nv_bfloat16EvPK13__nv_fp8_e4m3PKfPT_m_param_3
)
{
	.reg .pred 	%p<7>;
	.reg .b16 	%rs<5>;
	.reg .b32 	%r<5>;
	.reg .b32 	%f<4>;
	.reg .b64 	%rd<26>;

	ld.param.u64 	%rd11, [_Z25dequant_fp8_vector_kernelI13__nv_bfloat16EvPK13__nv_fp8_e4m3PKfPT_m_param_0];
	ld.param.u64 	%rd14, [_Z25dequant_fp8_vector_kernelI13__nv_bfloat16EvPK13__nv_fp8_e4m3PKfPT_m_param_1];
	ld.param.u64 	%rd12, [_Z25dequant_fp8_vector_kernelI13__nv_bfloat16EvPK13__nv_fp8_e4m3PKfPT_m_param_2];
	ld.param.u64 	%rd15, [_Z25dequant_fp8_vector_kernelI13__nv_bfloat16EvPK13__nv_fp8_e4m3PKfPT_m_param_3];
	cvta.to.global.u64 	%rd16, %rd14;
	mov.u32 	%r1, %ctaid.x;
	mov.u32 	%r2, %tid.x;
	cvt.u64.u32 	%rd25, %r2;
	mul.wide.u32 	%rd2, %r1, 128;
	mul.wide.u32 	%rd17, %r1, 4;
	add.s64 	%rd18, %rd16, %rd17;
	ld.global.nc.f32 	%f1, [%rd18];
	setp.gt.u32 	%p1, %r2, 127;
	add.s64 	%rd24, %rd2, %rd25;
	setp.ge.u64 	%p2, %rd24, %rd15;
	or.pred  	%p3, %p1, %p2;
	@%p3 bra 	$L__BB2_3;
	mov.u32 	%r3, %ntid.x;
	cvt.u64.u32 	%rd4, %r3;
	cvta.to.global.u64 	%rd5, %rd11;
	cvta.to.global.u64 	%rd6, %rd12;
$L__BB2_2:
	add.s64 	%rd20, %rd5, %rd24;
	ld.global.nc.u8 	%rs4, [%rd20];
	cvt.u16.u8 	%rs1, %rs4;
	// begin inline asm
	{cvt.rn.f16x2.e4m3x2 %r4, %rs1;}

	// end inline asm
	cvt.u16.u32 	%rs2, %r4;
	// begin inline asm
	{  cvt.f32.f16 %f2, %rs2;}

	// end inline asm
	mul.f32 	%f3, %f1, %f2;
	// begin inline asm
	{  cvt.rn.bf16.f32 %rs3, %f3;}

	// end inline asm
	shl.b64 	%rd21, %rd24, 1;
	add.s64 	%rd22, %rd6, %rd21;
	st.global.u16 	[%rd22], %rs3;
	add.s64 	%rd25, %rd25, %rd4;
	setp.lt.u64 	%p4, %rd25, 128;
	add.s64 	%rd24, %rd25, %rd2;
	setp.lt.u64 	%p5, %rd24, %rd15;
	and.pred  	%p6, %p4, %p5;
	@%p6 bra 	$L__BB2_2;
$L__BB2_3:
	ret;

}
	// .globl	_Z23quant_fp8_vector_kernelIfEvPKT_P13__nv_fp8_e4m3Pfm
.visible .entry _Z23quant_fp8_vector_kernelIfEvPKT_P13__nv_fp8_e4m3Pfm(
	.param .u64 .ptr .align 1 _Z23quant_fp8_vector_kernelIfEvPKT_P13__nv_fp8_e4m3Pfm_param_0,
	.param .u64 .ptr .align 1 _Z23quant_fp8_vector_kernelIfEvPKT_P13__nv_fp8_e4m3Pfm_param_1,
	.param .u64 .ptr .align 1 _Z23quant_fp8_vector_kernelIfEvPKT_P13__nv_fp8_e4m3Pfm_param_2,
	.param .u64 _Z23quant_fp8_vector_kernelIfEvPKT_P13__nv_fp8_e4m3Pfm_param_3
)
{
	.reg .pred 	%p<18>;
	.reg .b16 	%rs<3>;
	.reg .b32 	%r<13>;
	.reg .b32 	%f<11>;
	.reg .b64 	%rd<35>;
	// demoted variable
	.shared .align 4 .f32 _ZZ23quant_fp8_vector_kernelIfEvPKT_P13__nv_fp8_e4m3PfmE13vector_absmax;
	// demoted variable
	.shared .align 4 .f32 _ZZ23quant_fp8_vector_kernelIfEvPKT_P13__nv_fp8_e4m3PfmE12vector_scale;
	ld.param.u64 	%rd19, [_Z23quant_fp8_vector_kernelIfEvPKT_P13__nv_fp8_e4m3Pfm_param_0];
	ld.param.u64 	%rd16, [_Z23quant_fp8_vector_kernelIfEvPKT_P13__nv_fp8_e4m3Pfm_param_1];
	ld.param.u64 	%rd17, [_Z23quant_fp8_vector_kernelIfEvPKT_P13__nv_fp8_e4m3Pfm_param_2];
	ld.param.u64 	%rd18, [_Z23quant_fp8_vector_kernelIfEvPKT_P13__nv_fp8_e4m3Pfm_param_3];
	cvta.to.global.u64 	%rd1, %rd19;
	mov.u32 	%r1, %ctaid.x;
	mov.u32 	%r2, %tid.x;
	cvt.u64.u32 	%rd34, %r2;
	mul.wide.u32 	%rd3, %r1, 128;
	setp.ne.s32 	%p2, %r2, 0;
	@%p2 bra 	$L__BB3_2;
	mov.b32 	%r3, 0;
	st.shared.u32 	[_ZZ23quant_fp8_vector_kernelIfEvPKT_P13__nv_fp8_e4m3PfmE13vector_absmax], %r3;
$L__BB3_2:
	cvt.u32.u64 	%r4, %rd34;
	bar.sync 	0;
	setp.lt.u32 	%p3, %r4, 128;
	add.s64 	%rd33, %rd3, %rd34;
	setp.lt.u64 	%p4, %rd33, %rd18;
	and.pred  	%p1, %p3, %p4;
	not.pred 	%p5, %p1;
	@%p5 bra 	$L__BB3_8;
	mov.u32 	%r5, %ntid.x;
	cvt.u64.u32 	%rd5, %r5;
	mov.u64 	%rd31, %rd33;
	mov.u64 	%rd32, %rd34;
$L__BB3_4:
	shl.b64 	%rd21, %rd31, 2;
	add.s64 	%rd22, %rd1, %rd21;
	ld.global.nc.f32 	%f3, [%rd22];
	abs.f32 	%f1, %f3;
	setp.ltu.f32 	%p6, %f1, 0f00000000;
	@%p6 bra 	$L__BB3_6;
	mov.b32 	%r6, %f1;
	atom.shared.max.s32 	%r7, [_ZZ23quant_fp8_vector_kernelIfEvPKT_P13__nv_fp8_e4m3PfmE13vector_absmax], %r6;
	bra.uni 	$L__BB3_7;
$L__BB3_6:
	mov.b32 	%r8, %f1;
	atom.shared.min.u32 	%r9, [_ZZ23quant_fp8_vector_kernelIfEvPKT_P13__nv_fp8_e4m3PfmE13vector_absmax], %r8;
$L__BB3_7:
	add.s64 	%rd32, %rd32, %rd5;
	setp.lt.u64 	%p7, %rd32, 128;
	add.s64 	%rd31, %rd32, %rd3;
	setp.lt.u64 	%p8, %rd31, %rd18;
	and.pred  	%p9, %p7, %p8;
	@%p9 bra 	$L__BB3_4;
$L__BB3_8:
	setp.ne.s32 	%p10, %r4, 0;
	bar.sync 	0;
	@%p10 bra 	$L__BB3_10;
	ld.shared.f32 	%f4, [_ZZ23quant_fp8_vector_kernelIfEvPKT_P13__nv_fp8_e4m3PfmE13vector_absmax];
	div.rn.f32 	%f5, %f4, 0f43E00000;
	setp.lt.f32 	%p11, %f5, 0f2B8CBCCC;
	selp.f32 	%f6, 0f2B8CBCCC, %f5, %p11;
	st.shared.f32 	[_ZZ23quant_fp8_vector_kernelIfEvPKT_P13__nv_fp8_e4m3PfmE12vector_scale], %f6;
	cvta.to.global.u64 	%rd24, %rd17;
	mul.wide.u32 	%rd25, %r1, 4;
	add.s64 	%rd26, %rd24, %rd25;
	st.global.f32 	[%rd26], %f6;
$L__BB3_10:
	bar.sync 	0;
	@%p5 bra 	$L__BB3_13;
	ld.shared.f32 	%f2, [_ZZ23quant_fp8_vector_kernelIfEvPKT_P13__nv_fp8_e4m3PfmE12vector_scale];
	mov.u32 	%r11, %ntid.x;
	cvt.u64.u32 	%rd10, %r11;
	cvta.to.global.u64 	%rd11, %rd16;
$L__BB3_12:
	shl.b64 	%rd27, %rd33, 2;
	add.s64 	%rd28, %rd1, %rd27;
	ld.global.nc.f32 	%f8, [%rd28];
	div.rn.f32 	%f9, %f8, %f2;
	setp.gt.f32 	%p13, %f9, 0f43E00000;
	selp.f32 	%f10, 0f43E00000, %f9, %p13;
	setp.lt.f32 	%p14, %f10, 0fC3E00000;
	selp.f32 	%f7, 0fC3E00000, %f10, %p14;
	// begin inline asm
	{  cvt.rn.f16.f32 %rs1, %f7;}

	// end inline asm
	cvt.u32.u16 	%r12, %rs1;
	// begin inline asm
	{cvt.rn.satfinite.e4m3x2.f16x2 %rs2, %r12;}

	// end inline asm
	add.s64 	%rd29, %rd11, %rd33;
	st.global.u8 	[%rd29], %rs2;
	add.s64 	%rd34, %rd34, %rd10;
	setp.lt.u64 	%p15, %rd34, 128;
	add.s64 	%rd33, %rd34, %rd3;
	setp.lt.u64 	%p16, %rd33, %rd18;
	and.pred  	%p17, %p15, %p16;
	@%p17 bra 	$L__BB3_12;
$L__BB3_13:
	ret;

}
	// .globl	_Z23quant_fp8_vector_kernelI6__halfEvPKT_P13__nv_fp8_e4m3Pfm
.visible .entry _Z23quant_fp8_vector_kernelI6__halfEvPKT_P13__nv_fp8_e4m3Pfm(
	.param .u64 .ptr .align 1 _Z23quant_fp8_vector_kernelI6__halfEvPKT_P13__nv_fp8_e4m3Pfm_param_0,
	.param .u64 .ptr .align 1 _Z23quant_fp8_vector_kernelI6__halfEvPKT_P13__nv_fp8_e4m3Pfm_param_1,
	.param .u64 .ptr .align 1 _Z23quant_fp8_vector_kernelI6__halfEvPKT_P13__nv_fp8_e4m3Pfm_param_2,
	.param .u64 _Z23quant_fp8_vector_kernelI6__halfEvPKT_P13__nv_fp8_e4m3Pfm_param_3
)
{
	.reg .pred 	%p<18>;
	.reg .b16 	%rs<5>;
	.reg .b32 	%r<13>;
	.reg .b32 	%f<11>;
	.reg .b64 	%rd<35>;
	// demoted variable
	.shared .align 4 .f32 _ZZ23quant_fp8_vector_kernelI6__halfEvPKT_P13__nv_fp8_e4m3PfmE13vector_absmax;
	// demoted variable
	.shared .align 4 .f32 _ZZ23quant_fp8_vector_kernelI6__halfEvPKT_P13__nv_fp8_e4m3PfmE12vector_scale;
	ld.param.u64 	%rd19, [_Z23quant_fp8_vector_kernelI6__halfEvPKT_P13__nv_fp8_e4m3Pfm_param_0];
	ld.param.u64 	%rd16, [_Z23quant_fp8_vector_kernelI6__halfEvPKT_P13__nv_fp8_e4m3Pfm_param_1];
	ld.param.u64 	%rd17, [_Z23quant_fp8_vector_kernelI6__halfEvPKT_P13__nv_fp8_e4m3Pfm_param_2];
	ld.param.u64 	%rd18, [_Z23quant_fp8_vector_kernelI6__halfEvPKT_P13__nv_fp8_e4m3Pfm_param_3];
	cvta.to.global.u64 	%rd1, %rd19;
	mov.u32 	%r1, %ctaid.x;
	mov.u32 	%r2, %tid.x;
	cvt.u64.u32 	%rd34, %r2;
	mul.wide.u32 	%rd3, %r1, 128;
	setp.ne.s32 	%p2, %r2, 0;
	@%p2 bra 	$L__BB4_2;
	mov.b32 	%r3, 0;
	st.shared.u32 	[_ZZ23quant_fp8_vector_kernelI6__halfEvPKT_P13__nv_fp8_e4m3PfmE13vector_absmax], %r3;
$L__BB4_2:
	cvt.u32.u64 	%r4, %rd34;
	bar.sync 	0;
	setp.lt.u32 	%p3, %r4, 128;
	add.s64 	%rd33, %rd3, %rd34;
	setp.lt.u64 	%p4, %rd33, %rd18;
	and.pred  	%p1, %p3, %p4;
	not.pred 	%p5, %p1;
	@%p5 bra 	$L__BB4_8;
	mov.u32 	%r5, %ntid.x;
	cvt.u64.u32 	%rd5, %r5;
	mov.u64 	%rd31, %rd33;
	mov.u64 	%rd32, %rd34;
$L__BB4_4:
	shl.b64 	%rd21, %rd31, 1;
	add.s64 	%rd22, %rd1, %rd21;
	ld.global.nc.u16 	%rs1, [%rd22];
	// begin inline asm
	{  cvt.f32.f16 %f3, %rs1;}

	// end inline asm
	abs.f32 	%f1, %f3;
	setp.ltu.f32 	%p6, %f1, 0f00000000;
	@%p6 bra 	$L__BB4_6;
	mov.b32 	%r6, %f1;
	atom.shared.max.s32 	%r7, [_ZZ23quant_fp8_vector_kernelI6__halfEvPKT_P13__nv_fp8_e4m3PfmE13vector_absmax], %r6;
	bra.uni 	$L__BB4_7;
$L__BB4_6:
	mov.b32 	%r8, %f1;
	atom.shared.min.u32 	%r9, [_ZZ23quant_fp8_vector_kernelI6__halfEvPKT_P13__nv_fp8_e4m3PfmE13vector_absmax], %r8;
$L__BB4_7:
	add.s64 	%rd32, %rd32, %rd5;
	setp.lt.u64 	%p7, %rd32, 128;
	add.s64 	%rd31, %rd32, %rd3;
	setp.lt.u64 	%p8, %rd31, %rd18;
	and.pred  	%p9, %p7, %p8;
	@%p9 bra 	$L__BB4_4;
$L__BB4_8:
	setp.ne.s32 	%p10, %r4, 0;
	bar.sync 	0;
	@%p10 bra 	$L__BB4_10;
	ld.shared.f32 	%f4, [_ZZ23quant_fp8_vector_kernelI6__halfEvPKT_P13__nv_fp8_e4m3PfmE13vector_absmax];
	div.rn.f32 	%f5, %f4, 0f43E00000;
	setp.lt.f32 	%p11, %f5, 0f2B8CBCCC;
	selp.f32 	%f6, 0f2B8CBCCC, %f5, %p11;
	st.shared.f32 	[_ZZ23quant_fp8_vector_kernelI6__halfEvPKT_P13__nv_fp8_e4m3PfmE12vector_scale], %f6;
	cvta.to.global.u64 	%rd24, %rd17;
	mul.wide.u32 	%rd25, %r1, 4;
	add.s64 	%rd26, %rd24, %rd25;
	st.global.f32 	[%rd26], %f6;
$L__BB4_10:
	bar.sync 	0;
	@%p5 bra 	$L__BB4_13;
	ld.shared.f32 	%f2, [_ZZ23quant_fp8_vector_kernelI6__halfEvPKT_P13__nv_fp8_e4m3PfmE12vector_scale];
	mov.u32 	%r11, %ntid.x;
	cvt.u64.u32 	%rd10, %r11;
	cvta.to.global.u64 	%rd11, %rd16;
$L__BB4_12:
	shl.b64 	%rd27, %rd33, 1;
	add.s64 	%rd28, %rd1, %rd27;
	ld.global.nc.u16 	%rs2, [%rd28];
	// begin inline asm
	{  cvt.f32.f16 %f7, %rs2;}

	// end inline asm
	div.rn.f32 	%f9, %f7, %f2;
	setp.gt.f32 	%p13, %f9, 0f43E00000;
	selp.f32 	%f10, 0f43E00000, %f9, %p13;
	setp.lt.f32 	%p14, %f10, 0fC3E00000;
	selp.f32 	%f8, 0fC3E00000, %f10, %p14;
	// begin inline asm
	{  cvt.rn.f16.f32 %rs3, %f8;}

	// end inline asm
	cvt.u32.u16 	%r12, %rs3;
	// begin inline asm
	{cvt.rn.satfinite.e4m3x2.f16x2 %rs4, %r12;}

	// end inline asm
	add.s64 	%rd29, %rd11, %rd33;
	st.global.u8 	[%rd29], %rs4;
	add.s64 	%rd34, %rd34, %rd10;
	setp.lt.u64 	%p15, %rd34, 128;
	add.s64 	%rd33, %rd34, %rd3;
	setp.lt.u64 	%p16, %rd33, %rd18;
	and.pred  	%p17, %p15, %p16;
	@%p17 bra 	$L__BB4_12;
$L__BB4_13:
	ret;

}
	// .globl	_Z23quant_fp8_vector_kernelI13__nv_bfloat16EvPKT_P13__nv_fp8_e4m3Pfm
.visible .entry _Z23quant_fp8_vector_kernelI13__nv_bfloat16EvPKT_P13__nv_fp8_e4m3Pfm(
	.param .u64 .ptr .align 1 _Z23quant_fp8_vector_kernelI13__nv_bfloat16EvPKT_P13__nv_fp8_e4m3Pfm_param_0,
	.param .u64 .ptr .align 1 _Z23quant_fp8_vector_kernelI13__nv_bfloat16EvPKT_P13__nv_fp8_e4m3Pfm_param_1,
	.param .u64 .ptr .align 1 _Z23quant_fp8_vector_kernelI13__nv_bfloat16EvPKT_P13__nv_fp8_e4m3Pfm_param_2,
	.param .u64 _Z23quant_fp8_vector_kernelI13__nv_bfloat16EvPKT_P13__nv_fp8_e4m3Pfm_param_3
)
{
	.reg .pred 	%p<18>;
	.reg .b16 	%rs<5>;
	.reg .b32 	%r<13>;
	.reg .b32 	%f<11>;
	.reg .b64 	%rd<35>;
	// demoted variable
	.shared .align 4 .f32 _ZZ23quant_fp8_vector_kernelI13__nv_bfloat16EvPKT_P13__nv_fp8_e4m3PfmE13vector_absmax;
	// demoted variable
	.shared .align 4 .f32 _ZZ23quant_fp8_vector_kernelI13__nv_bfloat16EvPKT_P13__nv_fp8_e4m3PfmE12vector_scale;
	ld.param.u64 	%rd19, [_Z23quant_fp8_vector_kernelI13__nv_bfloat16EvPKT_P13__nv_fp8_e4m3Pfm_param_0];
	ld.param.u64 	%rd16, [_Z23quant_fp8_vector_kernelI13__nv_bfloat16EvPKT_P13__nv_fp8_e4m3Pfm_param_1];
	ld.param.u64 	%rd17, [_Z23quant_fp8_vector_kernelI13__nv_bfloat16EvPKT_P13__nv_fp8_e4m3Pfm_param_2];
	ld.param.u64 	%rd18, [_Z23quant_fp8_vector_kernelI13__nv_bfloat16EvPKT_P13__nv_fp8_e4m3Pfm_param_3];
	cvta.to.global.u64 	%rd1, %rd19;
	mov.u32 	%r1, %ctaid.x;
	mov.u32 	%r2, %tid.x;
	cvt.u64.u32 	%rd34, %r2;
	mul.wide.u32 	%rd3, %r1, 128;
	setp.ne.s32 	%p2, %r2, 0;
	@%p2 bra 	$L__BB5_2;
	mov.b32 	%r3, 0;
	st.shared.u32 	[_ZZ23quant_fp8_vector_kernelI13__nv_bfloat16EvPKT_P13__nv_fp8_e4m3PfmE13vector_absmax], %r3;
$L__BB5_2:
	cvt.u32.u64 	%r4, %rd34;
	bar.sync 	0;
	setp.lt.u32 	%p3, %r4, 128;
	add.s64 	%rd33, %rd3, %rd34;
	setp.lt.u64 	%p4, %rd33, %rd18;
	and.pred  	%p1, %p3, %p4;
	not.pred 	%p5, %p1;
	@%p5 bra 	$L__BB5_8;
	mov.u32 	%r5, %ntid.x;
	cvt.u64.u32 	%rd5, %r5;
	mov.u64 	%rd31, %rd33;
	mov.u64 	%rd32, %rd34;
$L__BB5_4:
	shl.b64 	%rd21, %rd31, 1;
	add.s64 	%rd22, %rd1, %rd21;
	ld.global.nc.u16 	%rs1, [%rd22];
	// begin inline asm
	{ cvt.f32.bf16 %f3, %rs1;}

	// end inline asm
	abs.f32 	%f1, %f3;
	setp.ltu.f32 	%p6, %f1, 0f00000000;
	@%p6 bra 	$L__BB5_6;
	mov.b32 	%r6, %f1;
	atom.shared.max.s32 	%r7, [_ZZ23quant_fp8_vector_kernelI13__nv_bfloat16EvPKT_P13__nv_fp8_e4m3PfmE13vector_absmax], %r6;
	bra.uni 	$L__BB5_7;
$L__BB5_6:
	mov.b32 	%r8, %f1;
	atom.shared.min.u32 	%r9, [_ZZ23quant_fp8_vector_kernelI13__nv_bfloat16EvPKT_P13__nv_fp8_e4m3PfmE13vector_absmax], %r8;
$L__BB5_7:
	add.s64 	%rd32, %rd32, %rd5;
	setp.lt.u64 	%p7, %rd32, 128;
	add.s64 	%rd31, %rd32, %rd3;
	setp.lt.u64 	%p8, %rd31, %rd18;
	and.pred  	%p9, %p7, %p8;
	@%p9 bra 	$L__BB5_4;
$L__BB5_8:
	setp.ne.s32 	%p10, %r4, 0;
	bar.sync 	0;
	@%p10 bra 	$L__BB5_10;
	ld.shared.f32 	%f4, [_ZZ23quant_fp8_vector_kernelI13__nv_bfloat16EvPKT_P13__nv_fp8_e4m3PfmE13vector_absmax];
	div.rn.f32 	%f5, %f4, 0f43E00000;
	setp.lt.f32 	%p11, %f5, 0f2B8CBCCC;
	selp.f32 	%f6, 0f2B8CBCCC, %f5, %p11;
	st.shared.f32 	[_ZZ23quant_fp8_vector_kernelI13__nv_bfloat16EvPKT_P13__nv_fp8_e4m3PfmE12vector_scale], %f6;
	cvta.to.global.u64 	%rd24, %rd17;
	mul.wide.u32 	%rd25, %r1, 4;
	add.s64 	%rd26, %rd24, %rd25;
	st.global.f32 	[%rd26], %f6;
$L__BB5_10:
	bar.sync 	0;
	@%p5 bra 	$L__BB5_13;
	ld.shared.f32 	%f2, [_ZZ23quant_fp8_vector_kernelI13__nv_bfloat16EvPKT_P13__nv_fp8_e4m3PfmE12vector_scale];
	mov.u32 	%r11, %ntid.x;
	cvt.u64.u32 	%rd10, %r11;
	cvta.to.global.u64 	%rd11, %rd16;
$L__BB5_12:
	shl.b64 	%rd27, %rd33, 1;
	add.s64 	%rd28, %rd1, %rd27;
	ld.global.nc.u16 	%rs2, [%rd28];
	// begin inline asm
	{ cvt.f32.bf16 %f7, %rs2;}

	// end inline asm
	div.rn.f32 	%f9, %f7, %f2;
	setp.gt.f32 	%p13, %f9, 0f43E00000;
	selp.f32 	%f10, 0f43E00000, %f9, %p13;
	setp.lt.f32 	%p14, %f10, 0fC3E00000;
	selp.f32 	%f8, 0fC3E00000, %f10, %p14;
	// begin inline asm
	{  cvt.rn.f16.f32 %rs3, %f8;}

	// end inline asm
	cvt.u32.u16 	%r12, %rs3;
	// begin inline asm
	{cvt.rn.satfinite.e4m3x2.f16x2 %rs4, %r12;}

	// end inline asm
	add.s64 	%rd29, %rd11, %rd33;
	st.global.u8 	[%rd29], %rs4;
	add.s64 	%rd34, %rd34, %rd10;
	setp.lt.u64 	%p15, %rd34, 128;
	add.s64 	%rd33, %rd34, %rd3;
	setp.lt.u64 	%p16, %rd33, %rd18;
	and.pred  	%p17, %p15, %p16;
	@%p17 bra 	$L__BB5_12;
$L__BB5_13:
	ret;

}


// ===== COMPILED SASS (sm_100) =====

	.target	sm_100

	.elftype	@"ET_EXEC"


//--------------------- .note.nv.tkinfo           --------------------------
	.section	.note.nv.tkinfo,"",@"SHT_NOTE"
	.sectionflags	@"SHF_NOTE_NV_TKINFO"
	.tkinfo
        /*0018*/ 	.word	0x00000002
        /*0030*/ 	.string	""
        /*0030*/ 	.string	"ptxas"
        /*0030*/ 	.string	"Cuda compilation tools, release 13.0, V13.0.88"
        /*0030*/ 	.string	"Build cuda_13.0.r13.0/compiler.36424714_0"
        /*0030*/ 	.string	"-arch sm_100 -m 64 "



//--------------------- .note.nv.cuinfo           --------------------------
	.section	.note.nv.cuinfo,"",@"SHT_NOTE"
	.sectionflags	@"SHF_NOTE_NV_CUINFO"
        /*0018*/ 	.short	0x0002
        /*001a*/ 	.short	0x0064
        /*001c*/ 	.short	0x0082
	.zero		2


//--------------------- .nv.info                  --------------------------
	.section	.nv.info,"",@"SHT_CUDA_INFO"
	.align	4


	//----- nvinfo : EIATTR_REGCOUNT
	.align		4
        /*0000*/ 	.byte	0x04, 0x2f
        /*0002*/ 	.short	(.L_1 - .L_0)
	.align		4
.L_0:
        /*0004*/ 	.word	index@(_Z25dequant_fp8_vector_kernelIfEvPK13__nv_fp8_e4m3PKfPT_m)
        /*0008*/ 	.word	0x00000012


	//----- nvinfo : EIATTR_FRAME_SIZE
	.align		4
.L_1:
        /*000c*/ 	.byte	0x04, 0x11
        /*000e*/ 	.short	(.L_3 - .L_2)
	.align		4
.L_2:
        /*0010*/ 	.word	index@(_Z25dequant_fp8_vector_kernelIfEvPK13__nv_fp8_e4m3PKfPT_m)
        /*0014*/ 	.word	0x00000000


	//----- nvinfo : EIATTR_REGCOUNT
	.align		4
.L_3:
        /*0018*/ 	.byte	0x04, 0x2f
        /*001a*/ 	.short	(.L_5 - .L_4)
	.align		4
.L_4:
        /*001c*/ 	.word	index@(_Z25dequant_fp8_vector_kernelI6__halfEvPK13__nv_fp8_e4m3PKfPT_m)
        /*0020*/ 	.word	0x0000000e


	//----- nvinfo : EIATTR_FRAME_SIZE
	.align		4
.L_5:
        /*0024*/ 	.byte	0x04, 0x11
        /*0026*/ 	.short	(.L_7 - .L_6)
	.align		4
.L_6:
        /*0028*/ 	.word	index@(_Z25dequant_fp8_vector_kernelI6__halfEvPK13__nv_fp8_e4m3PKfPT_m)
        /*002c*/ 	.word	0x00000000


	//----- nvinfo : EIATTR_REGCOUNT
	.align		4
.L_7:
        /*0030*/ 	.byte	0x04, 0x2f
        /*0032*/ 	.short	(.L_9 - .L_8)
	.align		4
.L_8:
        /*0034*/ 	.word	index@(_Z25dequant_fp8_vector_kernelI13__nv_bfloat16EvPK13__nv_fp8_e4m3PKfPT_m)
        /*0038*/ 	.word	0x0000000e


	//----- nvinfo : EIATTR_FRAME_SIZE
	.align		4
.L_9:
        /*003c*/ 	.byte	0x04, 0x11
        /*003e*/ 	.short	(.L_11 - .L_10)
	.align		4
.L_10:
        /*0040*/ 	.word	index@(_Z25dequant_fp8_vector_kernelI13__nv_bfloat16EvPK13__nv_fp8_e4m3PKfPT_m)
        /*0044*/ 	.word	0x00000000


	//----- nvinfo : EIATTR_REGCOUNT
	.align		4
.L_11:
        /*0048*/ 	.byte	0x04, 0x2f
        /*004a*/ 	.short	(.L_13 - .L_12)
	.align		4
.L_12:
        /*004c*/ 	.word	index@(_Z23quant_fp8_vector_kernelIfEvPKT_P13__nv_fp8_e4m3Pfm)
        /*0050*/ 	.word	0x00000013


	//----- nvinfo : EIATTR_FRAME_SIZE
	.align		4
.L_13:
        /*0054*/ 	.byte	0x04, 0x11
        /*0056*/ 	.short	(.L_15 - .L_14)
	.align		4
.L_14:
        /*0058*/ 	.word	index@($__internal_2_$__cuda_sm3x_div_rn_noftz_f32_slowpath)
        /*005c*/ 	.word	0x00000000


	//----- nvinfo : EIATTR_FRAME_SIZE
	.align		4
.L_15:
        /*0060*/ 	.byte	0x04, 0x11
        /*0062*/ 	.short	(.L_17 - .L_16)
	.align		4
.L_16:
        /*0064*/ 	.word	index@(_Z23quant_fp8_vector_kernelIfEvPKT_P13__nv_fp8_e4m3Pfm)
        /*0068*/ 	.word	0x00000000


	//----- nvinfo : EIATTR_REGCOUNT
	.align		4
.L_17:
        /*006c*/ 	.byte	0x04, 0x2f
        /*006e*/ 	.short	(.L_19 - .L_18)
	.align		4
.L_18:
        /*0070*/ 	.word	index@(_Z23quant_fp8_vector_kernelI6__halfEvPKT_P13__nv_fp8_e4m3Pfm)
        /*0074*/ 	.word	0x00000013


	//----- nvinfo : EIATTR_FRAME_SIZE
	.align		4
.L_19:
        /*0078*/ 	.byte	0x04, 0x11
        /*007a*/ 	.short	(.L_21 - .L_20)
	.align		4
.L_20:
        /*007c*/ 	.word	index@($__internal_1_$__cuda_sm3x_div_rn_noftz_f32_slowpath)
        /*0080*/ 	.word	0x00000000


	//----- nvinfo : EIATTR_FRAME_SIZE
	.align		4
.L_21:
        /*0084*/ 	.byte	0x04, 0x11
        /*0086*/ 	.short	(.L_23 - .L_22)
	.align		4
.L_22:
        /*0088*/ 	.word	index@(_Z23quant_fp8_vector_kernelI6__halfEvPKT_P13__nv_fp8_e4m3Pfm)
        /*008c*/ 	.word	0x00000000


	//----- nvinfo : EIATTR_REGCOUNT
	.align		4
.L_23:
        /*0090*/ 	.byte	0x04, 0x2f
        /*0092*/ 	.short	(.L_25 - .L_24)
	.align		4
.L_24:
        /*0094*/ 	.word	index@(_Z23quant_fp8_vector_kernelI13__nv_bfloat16EvPKT_P13__nv_fp8_e4m3Pfm)
        /*0098*/ 	.word	0x00000013


	//----- nvinfo : EIATTR_FRAME_SIZE
	.align		4
.L_25:
        /*009c*/ 	.byte	0x04, 0x11
        /*009e*/ 	.short	(.L_27 - .L_26)
	.align		4
.L_26:
        /*00a0*/ 	.word	index@($__internal_0_$__cuda_sm3x_div_rn_noftz_f32_slowpath)
        /*00a4*/ 	.word	0x00000000


	//----- nvinfo : EIATTR_FRAME_SIZE
	.align		4
.L_27:
        /*00a8*/ 	.byte	0x04, 0x11
        /*00aa*/ 	.short	(.L_29 - .L_28)
	.align		4
.L_28:
        /*00ac*/ 	.word	index@(_Z23quant_fp8_vector_kernelI13__nv_bfloat16EvPKT_P13__nv_fp8_e4m3Pfm)
        /*00b0*/ 	.word	0x00000000


	//----- nvinfo : EIATTR_MIN_STACK_SIZE
	.align		4
.L_29:
        /*00b4*/ 	.byte	0x04, 0x12
        /*00b6*/ 	.short	(.L_31 - .L_30)
	.align		4
.L_30:
        /*00b8*/ 	.word	index@(_Z23quant_fp8_vector_kernelI13__nv_bfloat16EvPKT_P13__nv_fp8_e4m3Pfm)
        /*00bc*/ 	.word	0x00000000


	//----- nvinfo : EIATTR_MIN_STACK_SIZE
	.align		4
.L_31:
        /*00c0*/ 	.byte	0x04, 0x12
        /*00c2*/ 	.short	(.L_33 - .L_32)
	.align		4
.L_32:
        /*00c4*/ 	.word	index@(_Z23quant_fp8_vector_kernelI6__halfEvPKT_P13__nv_fp8_e4m3Pfm)
        /*00c8*/ 	.word	0x00000000


	//----- nvinfo : EIATTR_MIN_STACK_SIZE
	.align		4
.L_33:
        /*00cc*/ 	.byte	0x04, 0x12
        /*00ce*/ 	.short	(.L_35 - .L_34)
	.align		4
.L_34:
        /*00d0*/ 	.word	index@(_Z23quant_fp8_vector_kernelIfEvPKT_P13__nv_fp8_e4m3Pfm)
        /*00d4*/ 	.word	0x00000000


	//----- nvinfo : EIATTR_MIN_STACK_SIZE
	.align		4
.L_35:
        /*00d8*/ 	.byte	0x04, 0x12
        /*00da*/ 	.short	(.L_37 - .L_36)
	.align		4
.L_36:
        /*00dc*/ 	.word	index@(_Z25dequant_fp8_vector_kernelI13__nv_bfloat16EvPK13__nv_fp8_e4m3PKfPT_m)
        /*00e0*/ 	.word	0x00000000


	//----- nvinfo : EIATTR_MIN_STACK_SIZE
	.align		4
.L_37:
        /*00e4*/ 	.byte	0x04, 0x12
        /*00e6*/ 	.short	(.L_39 - .L_38)
	.align		4
.L_38:
        /*00e8*/ 	.word	index@(_Z25dequant_fp8_vector_kernelI6__halfEvPK13__nv_fp8_e4m3PKfPT_m)
        /*00ec*/ 	.word	0x00000000


	//----- nvinfo : EIATTR_MIN_STACK_SIZE
	.align		4
.L_39:
        /*00f0*/ 	.byte	0x04, 0x12
        /*00f2*/ 	.short	(.L_41 - .L_40)
	.align		4
.L_40:
        /*00f4*/ 	.word	index@(_Z25dequant_fp8_vector_kernelIfEvPK13__nv_fp8_e4m3PKfPT_m)
        /*00f8*/ 	.word	0x00000000
.L_41:


//--------------------- .nv.compat                --------------------------
	.section	.nv.compat,"",@"SHT_CUDA_COMPAT_INFO"
	.align	4
        /*0000*/ 	.byte	0x02, 0x09, 0x00, 0x00, 0x02, 0x02, 0x02, 0x00, 0x02, 0x05, 0x05, 0x00, 0x03, 0x07, 0x01, 0x01
        /*0010*/ 	.byte	0x02, 0x03, 0x00, 0x00, 0x02, 0x06, 0x01, 0x00, 0x04, 0x0b, 0x08, 0x00, 0x01, 0x00, 0x00, 0x00
        /*0020*/ 	.byte	0x00, 0x00, 0x00, 0x00


//--------------------- .nv.info._Z23quant_fp8_vector_kernelI13__nv_bfloat16EvPKT_P13__nv_fp8_e4m3Pfm --------------------------
	.section	.nv.info._Z23quant_fp8_vector_kernelI13__nv_bfloat16EvPKT_P13__nv_fp8_e4m3Pfm,"",@"SHT_CUDA_INFO"
	.sectionflags	@""
	.align	4


	//----- nvinfo : EIATTR_CUDA_API_VERSION
	.align		4
        /*0000*/ 	.byte	0x04, 0x37
        /*0002*/ 	.short	(.L_43 - .L_42)
.L_42:
        /*0004*/ 	.word	0x00000082


	//----- nvinfo : EIATTR_KPARAM_INFO
	.align		4
.L_43:
        /*0008*/ 	.byte	0x04, 0x17
        /*000a*/ 	.short	(.L_45 - .L_44)
.L_44:
        /*000c*/ 	.word	0x00000000
        /*0010*/ 	.short	0x0003
        /*0012*/ 	.short	0x0018
        /*0014*/ 	.byte	0x00, 0xf0, 0x21, 0x00


	//----- nvinfo : EIATTR_KPARAM_INFO
	.align		4
.L_45:
        /*0018*/ 	.byte	0x04, 0x17
        /*001a*/ 	.short	(.L_47 - .L_46)
.L_46:
        /*001c*/ 	.word	0x00000000
        /*0020*/ 	.short	0x0002
        /*0022*/ 	.short	0x0010
        /*0024*/ 	.byte	0x00, 0xf5, 0x21, 0x00


	//----- nvinfo : EIATTR_KPARAM_INFO
	.align		4
.L_47:
        /*0028*/ 	.byte	0x04, 0x17
        /*002a*/ 	.short	(.L_49 - .L_48)
.L_48:
        /*002c*/ 	.word	0x00000000
        /*0030*/ 	.short	0x0001
        /*0032*/ 	.short	0x0008
        /*0034*/ 	.byte	0x00, 0xf5, 0x21, 0x00


	//----- nvinfo : EIATTR_KPARAM_INFO
	.align		4
.L_49:
        /*0038*/ 	.byte	0x04, 0x17
        /*003a*/ 	.short	(.L_51 - .L_50)
.L_50:
        /*003c*/ 	.word	0x00000000
        /*0040*/ 	.short	0x0000
        /*0042*/ 	.short	0x0000
        /*0044*/ 	.byte	0x00, 0xf5, 0x21, 0x00


	//----- nvinfo : EIATTR_SPARSE_MMA_MASK
	.align		4
.L_51:
        /*0048*/ 	.byte	0x03, 0x50
        /*004a*/ 	.short	0x0000


	//----- nvinfo : EIATTR_MAXREG_COUNT
	.align		4
        /*004c*/ 	.byte	0x03, 0x1b
        /*004e*/ 	.short	0x00ff


	//----- nvinfo : EIATTR_NUM_BARRIERS
	.align		4
        /*0050*/ 	.byte	0x02, 0x4c
        /*0052*/ 	.byte	0x01
	.zero		1


	//----- nvinfo : EIATTR_MERCURY_ISA_VERSION
	.align		4
        /*0054*/ 	.byte	0x03, 0x5f
        /*0056*/ 	.short	0x0101


	//----- nvinfo : EIATTR_INT_WARP_WIDE_INSTR_OFFSETS
	.align		4
        /*0058*/ 	.byte	0x04, 0x31
        /*005a*/ 	.short	(.L_53 - .L_52)


	//   ....[0]....
.L_52:
        /*005c*/ 	.word	0x00000240


	//   ....[1]....
        /*0060*/ 	.word	0x00000250


	//   ....[2]....
        /*0064*/ 	.word	0x000002f0


	//   ....[3]....
        /*0068*/ 	.word	0x00000300


	//----- nvinfo : EIATTR_VRC_CTA_INIT_COUNT
	.align		4
.L_53:
        /*006c*/ 	.byte	0x02, 0x4a
	.zero		1
	.zero		1


	//----- nvinfo : EIATTR_EXIT_INSTR_OFFSETS
	.align		4
        /*0070*/ 	.byte	0x04, 0x1c
        /*0072*/ 	.short	(.L_55 - .L_54)


	//   ....[0]....
.L_54:
        /*0074*/ 	.word	0x00000630


	//   ....[1]....
        /*0078*/ 	.word	0x000008d0


	//----- nvinfo : EIATTR_CRS_STACK_SIZE
	.align		4
.L_55:
        /*007c*/ 	.byte	0x04, 0x1e
        /*007e*/ 	.short	(.L_57 - .L_56)
.L_56:
        /*0080*/ 	.word	0x00000000


	//----- nvinfo : EIATTR_CBANK_PARAM_SIZE
	.align		4
.L_57:
        /*0084*/ 	.byte	0x03, 0x19
        /*0086*/ 	.short	0x0020


	//----- nvinfo : EIATTR_PARAM_CBANK
	.align		4
        /*0088*/ 	.byte	0x04, 0x0a
        /*008a*/ 	.short	(.L_59 - .L_58)
	.align		4
.L_58:
        /*008c*/ 	.word	index@(.nv.constant0._Z23quant_fp8_vector_kernelI13__nv_bfloat16EvPKT_P13__nv_fp8_e4m3Pfm)
        /*0090*/ 	.short	0x0380
        /*0092*/ 	.short	0x0020


	//----- nvinfo : EIATTR_SW_WAR
	.align		4
.L_59:
        /*0094*/ 	.byte	0x04, 0x36
        /*0096*/ 	.short	(.L_61 - .L_60)
.L_60:
        /*0098*/ 	.word	0x00000008
.L_61:


//--------------------- .nv.info._Z23quant_fp8_vector_kernelI6__halfEvPKT_P13__nv_fp8_e4m3Pfm --------------------------
	.section	.nv.info._Z23quant_fp8_vector_kernelI6__halfEvPKT_P13__nv_fp8_e4m3Pfm,"",@"SHT_CUDA_INFO"
	.sectionflags	@""
	.align	4


	//----- nvinfo : EIATTR_CUDA_API_VERSION
	.align		4
        /*0000*/ 	.byte	0x04, 0x37
        /*0002*/ 	.short	(.L_63 - .L_62)
.L_62:
        /*0004*/ 	.word	0x00000082


	//----- nvinfo : EIATTR_KPARAM_INFO
	.align		4
.L_63:
        /*0008*/ 	.byte	0x04, 0x17
        /*000a*/ 	.short	(.L_65 - .L_64)
.L_64:
        /*000c*/ 	.word	0x00000000
        /*0010*/ 	.short	0x0003
        /*0012*/ 	.short	0x0018
        /*0014*/ 	.byte	0x00, 0xf0, 0x21, 0x00


	//----- nvinfo : EIATTR_KPARAM_INFO
	.align		4
.L_65:
        /*0018*/ 	.byte	0x04, 0x17
        /*001a*/ 	.short	(.L_67 - .L_66)
.L_66:
        /*001c*/ 	.word	0x00000000
        /*0020*/ 	.short	0x0002
        /*0022*/ 	.short	0x0010
        /*0024*/ 	.byte	0x00, 0xf5, 0x21, 0x00


	//----- nvinfo : EIATTR_KPARAM_INFO
	.align		4
.L_67:
        /*0028*/ 	.byte	0x04, 0x17
        /*002a*/ 	.short	(.L_69 - .L_68)
.L_68:
        /*002c*/ 	.word	0x00000000
        /*0030*/ 	.short	0x0001
        /*0032*/ 	.short	0x0008
        /*0034*/ 	.byte	0x00, 0xf5, 0x21, 0x00


	//----- nvinfo : EIATTR_KPARAM_INFO
	.align		4
.L_69:
        /*0038*/ 	.byte	0x04, 0x17
        /*003a*/ 	.short	(.L_71 - .L_70)
.L_70:
        /*003c*/ 	.word	0x00000000
        /*0040*/ 	.short	0x0000
        /*0042*/ 	.short	0x0000
        /*0044*/ 	.byte	0x00, 0xf5, 0x21, 0x00


	//----- nvinfo : EIATTR_SPARSE_MMA_MASK
	.align		4
.L_71:
        /*0048*/ 	.byte	0x03, 0x50
        /*004a*/ 	.short	0x0000


	//----- nvinfo : EIATTR_MAXREG_COUNT
	.align		4
        /*004c*/ 	.byte	0x03, 0x1b
        /*004e*/ 	.short	0x00ff


	//----- nvinfo : EIATTR_NUM_BARRIERS
	.align		4
        /*0050*/ 	.byte	0x02, 0x4c
        /*0052*/ 	.byte	0x01
	.zero		1


	//----- nvinfo : EIATTR_MERCURY_ISA_VERSION
	.align		4
        /*0054*/ 	.byte	0x03, 0x5f
        /*0056*/ 	.short	0x0101


	//----- nvinfo : EIATTR_INT_WARP_WIDE_INSTR_OFFSETS
	.align		4
        /*0058*/ 	.byte	0x04, 0x31
        /*005a*/ 	.short	(.L_73 - .L_72)


	//   ....[0]....
.L_72:
        /*005c*/ 	.word	0x00000240


	//   ....[1]....
        /*0060*/ 	.word	0x00000250


	//   ....[2]....
        /*0064*/ 	.word	0x000002f0


	//   ....[3]....
        /*0068*/ 	.word	0x00000300


	//----- nvinfo : EIATTR_VRC_CTA_INIT_COUNT
	.align		4
.L_73:
        /*006c*/ 	.byte	0x02, 0x4a
	.zero		1
	.zero		1


	//----- nvinfo : EIATTR_EXIT_INSTR_OFFSETS
	.align		4
        /*0070*/ 	.byte	0x04, 0x1c
        /*0072*/ 	.short	(.L_75 - .L_74)


	//   ....[0]....
.L_74:
        /*0074*/ 	.word	0x00000630


	//   ....[1]....
        /*0078*/ 	.word	0x000008d0


	//----- nvinfo : EIATTR_CRS_STACK_SIZE
	.align		4
.L_75:
        /*007c*/ 	.byte	0x04, 0x1e
        /*007e*/ 	.short	(.L_77 - .L_76)
.L_76:
        /*0080*/ 	.word	0x00000000


	//----- nvinfo : EIATTR_CBANK_PARAM_SIZE
	.align		4
.L_77:
        /*0084*/ 	.byte	0x03, 0x19
        /*0086*/ 	.short	0x0020


	//----- nvinfo : EIATTR_PARAM_CBANK
	.align		4
        /*0088*/ 	.byte	0x04, 0x0a
        /*008a*/ 	.short	(.L_79 - .L_78)
	.align		4
.L_78:
        /*008c*/ 	.word	index@(.nv.constant0._Z23quant_fp8_vector_kernelI6__halfEvPKT_P13__nv_fp8_e4m3Pfm)
        /*0090*/ 	.short	0x0380
        /*0092*/ 	.short	0x0020


	//----- nvinfo : EIATTR_SW_WAR
	.align		4
.L_79:
        /*0094*/ 	.byte	0x04, 0x36
        /*0096*/ 	.short	(.L_81 - .L_80)
.L_80:
        /*0098*/ 	.word	0x00000008
.L_81:


//--------------------- .nv.info._Z23quant_fp8_vector_kernelIfEvPKT_P13__nv_fp8_e4m3Pfm --------------------------
	.section	.nv.info._Z23quant_fp8_vector_kernelIfEvPKT_P13__nv_fp8_e4m3Pfm,"",@"SHT_CUDA_INFO"
	.sectionflags	@""
	.align	4


	//----- nvinfo : EIATTR_CUDA_API_VERSION
	.align		4
        /*0000*/ 	.byte	0x04, 0x37
        /*0002*/ 	.short	(.L_83 - .L_82)
.L_82:
        /*0004*/ 	.word	0x00000082


	//----- nvinfo : EIATTR_KPARAM_INFO
	.align		4
.L_83:
        /*0008*/ 	.byte	0x04, 0x17
        /*000a*/ 	.short	(.L_85 - .L_84)
.L_84:
        /*000c*/ 	.word	0x00000000
        /*0010*/ 	.short	0x0003
        /*0012*/ 	.short	0x0018
        /*0014*/ 	.byte	0x00, 0xf0, 0x21, 0x00


	//----- nvinfo : EIATTR_KPARAM_INFO
	.align		4
.L_85:
        /*0018*/ 	.byte	0x04, 0x17
        /*001a*/ 	.short	(.L_87 - .L_86)
.L_86:
        /*001c*/ 	.word	0x00000000
        /*0020*/ 	.short	0x0002
        /*0022*/ 	.short	0x0010
        /*0024*/ 	.byte	0x00, 0xf5, 0x21, 0x00


	//----- nvinfo : EIATTR_KPARAM_INFO
	.align		4
.L_87:
        /*0028*/ 	.byte	0x04, 0x17
        /*002a*/ 	.short	(.L_89 - .L_88)
.L_88:
        /*002c*/ 	.word	0x00000000
        /*0030*/ 	.short	0x0001
        /*0032*/ 	.short	0x0008
        /*0034*/ 	.byte	0x00, 0xf5, 0x21, 0x00


	//----- nvinfo : EIATTR_KPARAM_INFO
	.align		4
.L_89:
        /*0038*/ 	.byte	0x04, 0x17
        /*003a*/ 	.short	(.L_91 - .L_90)
.L_90:
        /*003c*/ 	.word	0x00000000
        /*0040*/ 	.short	0x0000
        /*0042*/ 	.short	0x0000
        /*0044*/ 	.byte	0x00, 0xf5, 0x21, 0x00


	//----- nvinfo : EIATTR_SPARSE_MMA_MASK
	.align		4
.L_91:
        /*0048*/ 	.byte	0x03, 0x50
        /*004a*/ 	.short	0x0000


	//----- nvinfo : EIATTR_MAXREG_COUNT
	.align		4
        /*004c*/ 	.byte	0x03, 0x1b
        /*004e*/ 	.short	0x00ff


	//----- nvinfo : EIATTR_NUM_BARRIERS
	.align		4
        /*0050*/ 	.byte	0x02, 0x4c
        /*0052*/ 	.byte	0x01
	.zero		1


	//----- nvinfo : EIATTR_MERCURY_ISA_VERSION
	.align		4
        /*0054*/ 	.byte	0x03, 0x5f
        /*0056*/ 	.short	0x0101


	//----- nvinfo : EIATTR_INT_WARP_WIDE_INSTR_OFFSETS
	.align		4
        /*0058*/ 	.byte	0x04, 0x31
        /*005a*/ 	.short	(.L_93 - .L_92)


	//   ....[0]....
.L_92:
        /*005c*/ 	.word	0x00000230


	//   ....[1]....
        /*0060*/ 	.word	0x00000240


	//   ....[2]....
        /*0064*/ 	.word	0x000002e0


	//   ....[3]....
        /*0068*/ 	.word	0x000002f0


	//----- nvinfo : EIATTR_VRC_CTA_INIT_COUNT
	.align		4
.L_93:
        /*006c*/ 	.byte	0x02, 0x4a
	.zero		1
	.zero		1


	//----- nvinfo : EIATTR_EXIT_INSTR_OFFSETS
	.align		4
        /*0070*/ 	.byte	0x04, 0x1c
        /*0072*/ 	.short	(.L_95 - .L_94)


	//   ....[0]....
.L_94:
        /*0074*/ 	.word	0x00000620


	//   ....[1]....
        /*0078*/ 	.word	0x000008b0


	//----- nvinfo : EIATTR_CRS_STACK_SIZE
	.align		4
.L_95:
        /*007c*/ 	.byte	0x04, 0x1e
        /*007e*/ 	.short	(.L_97 - .L_96)
.L_96:
        /*0080*/ 	.word	0x00000000


	//----- nvinfo : EIATTR_CBANK_PARAM_SIZE
	.align		4
.L_97:
        /*0084*/ 	.byte	0x03, 0x19
        /*0086*/ 	.short	0x0020


	//----- nvinfo : EIATTR_PARAM_CBANK
	.align		4
        /*0088*/ 	.byte	0x04, 0x0a
        /*008a*/ 	.short	(.L_99 - .L_98)
	.align		4
.L_98:
        /*008c*/ 	.word	index@(.nv.constant0._Z23quant_fp8_vector_kernelIfEvPKT_P13__nv_fp8_e4m3Pfm)
        /*0090*/ 	.short	0x0380
        /*0092*/ 	.short	0x0020


	//----- nvinfo : EIATTR_SW_WAR
	.align		4
.L_99:
        /*0094*/ 	.byte	0x04, 0x36
        /*0096*/ 	.short	(.L_101 - .L_100)
.L_100:
        /*0098*/ 	.word	0x00000008
.L_101:


//--------------------- .nv.info._Z25dequant_fp8_vector_kernelI13__nv_bfloat16EvPK13__nv_fp8_e4m3PKfPT_m --------------------------
	.section	.nv.info._Z25dequant_fp8_vector_kernelI13__nv_bfloat16EvPK13__nv_fp8_e4m3PKfPT_m,"",@"SHT_CUDA_INFO"
	.sectionflags	@""
	.align	4


	//----- nvinfo : EIATTR_CUDA_API_VERSION
	.align		4
        /*0000*/ 	.byte	0x04, 0x37
        /*0002*/ 	.short	(.L_103 - .L_102)
.L_102:
        /*0004*/ 	.word	0x00000082


	//----- nvinfo : EIATTR_KPARAM_INFO
	.align		4
.L_103:
        /*0008*/ 	.byte	0x04, 0x17
        /*000a*/ 	.short	(.L_105 - .L_104)
.L_104:
        /*000c*/ 	.word	0x00000000
        /*0010*/ 	.short	0x0003
        /*0012*/ 	.short	0x0018
        /*0014*/ 	.byte	0x00, 0xf0, 0x21, 0x00


	//----- nvinfo : EIATTR_KPARAM_INFO
	.align		4
.L_105:
        /*0018*/ 	.byte	0x04, 0x17
        /*001a*/ 	.short	(.L_107 - .L_106)
.L_106:
        /*001c*/ 	.word	0x00000000
        /*0020*/ 	.short	0x0002
        /*0022*/ 	.short	0x0010
        /*0024*/ 	.byte	0x00, 0xf5, 0x21, 0x00


	//----- nvinfo : EIATTR_KPARAM_INFO
	.align		4
.L_107:
        /*0028*/ 	.byte	0x04, 0x17
        /*002a*/ 	.short	(.L_109 - .L_108)
.L_108:
        /*002c*/ 	.word	0x00000000
        /*0030*/ 	.short	0x0001
        /*0032*/ 	.short	0x0008
        /*0034*/ 	.byte	0x00, 0xf5, 0x21, 0x00


	//----- nvinfo : EIATTR_KPARAM_INFO
	.align		4
.L_109:
        /*0038*/ 	.byte	0x04, 0x17
        /*003a*/ 	.short	(.L_111 - .L_110)
.L_110:
        /*003c*/ 	.word	0x00000000
        /*0040*/ 	.short	0x0000
        /*0042*/ 	.short	0x0000
        /*0044*/ 	.byte	0x00, 0xf5, 0x21, 0x00


	//----- nvinfo : EIATTR_SPARSE_MMA_MASK
	.align		4
.L_111:
        /*0048*/ 	.byte	0x03, 0x50
        /*004a*/ 	.short	0x0000


	//----- nvinfo : EIATTR_MAXREG_COUNT
	.align		4
        /*004c*/ 	.byte	0x03, 0x1b
        /*004e*/ 	.short	0x00ff


	//----- nvinfo : EIATTR_MERCURY_ISA_VERSION
	.align		4
        /*0050*/ 	.byte	0x03, 0x5f
        /*0052*/ 	.short	0x0101


	//----- nvinfo : EIATTR_VRC_CTA_INIT_COUNT
	.align		4
        /*0054*/ 	.byte	0x02, 0x4a
	.zero		1
	.zero		1


	//----- nvinfo : EIATTR_EXIT_INSTR_OFFSETS
	.align		4
        /*0058*/ 	.byte	0x04, 0x1c
        /*005a*/ 	.short	(.L_113 - .L_112)


	//   ....[0]....
.L_112:
        /*005c*/ 	.word	0x00000090


	//   ....[1]....
        /*0060*/ 	.word	0x00000290


	//----- nvinfo : EIATTR_CRS_STACK_SIZE
	.align		4
.L_113:
        /*0064*/ 	.byte	0x04, 0x1e
        /*0066*/ 	.short	(.L_115 - .L_114)
.L_114:
        /*0068*/ 	.word	0x00000000


	//----- nvinfo : EIATTR_CBANK_PARAM_SIZE
	.align		4
.L_115:
        /*006c*/ 	.byte	0x03, 0x19
        /*006e*/ 	.short	0x0020


	//----- nvinfo : EIATTR_PARAM_CBANK
	.align		4
        /*0070*/ 	.byte	0x04, 0x0a
        /*0072*/ 	.short	(.L_117 - .L_116)
	.align		4
.L_116:
        /*0074*/ 	.word	index@(.nv.constant0._Z25dequant_fp8_vector_kernelI13__nv_bfloat16EvPK13__nv_fp8_e4m3PKfPT_m)
        /*0078*/ 	.short	0x0380
        /*007a*/ 	.short	0x0020


	//----- nvinfo : EIATTR_SW_WAR
	.align		4
.L_117:
        /*007c*/ 	.byte	0x04, 0x36
        /*007e*/ 	.short	(.L_119 - .L_118)
.L_118:
        /*0080*/ 	.word	0x00000008
.L_119:


//--------------------- .nv.info._Z25dequant_fp8_vector_kernelI6__halfEvPK13__nv_fp8_e4m3PKfPT_m --------------------------
	.section	.nv.info._Z25dequant_fp8_vector_kernelI6__halfEvPK13__nv_fp8_e4m3PKfPT_m,"",@"SHT_CUDA_INFO"
	.sectionflags	@""
	.align	4


	//----- nvinfo : EIATTR_CUDA_API_VERSION
	.align		4
        /*0000*/ 	.byte	0x04, 0x37
        /*0002*/ 	.short	(.L_121 - .L_120)
.L_120:
        /*0004*/ 	.word	0x00000082


	//----- nvinfo : EIATTR_KPARAM_INFO
	.align		4
.L_121:
        /*0008*/ 	.byte	0x04, 0x17
        /*000a*/ 	.short	(.L_123 - .L_122)
.L_122:
        /*000c*/ 	.word	0x00000000
        /*0010*/ 	.short	0x0003
        /*0012*/ 	.short	0x0018
        /*0014*/ 	.byte	0x00, 0xf0, 0x21, 0x00


	//----- nvinfo : EIATTR_KPARAM_INFO
	.align		4
.L_123:
        /*0018*/ 	.byte	0x04, 0x17
        /*001a*/ 	.short	(.L_125 - .L_124)
.L_124:
        /*001c*/ 	.word	0x00000000
        /*0020*/ 	.short	0x0002
        /*0022*/ 	.short	0x0010
        /*0024*/ 	.byte	0x00, 0xf5, 0x21, 0x00


	//----- nvinfo : EIATTR_KPARAM_INFO
	.align		4
.L_125:
        /*0028*/ 	.byte	0x04, 0x17
        /*002a*/ 	.short	(.L_127 - .L_126)
.L_126:
        /*002c*/ 	.word	0x00000000
        /*0030*/ 	.short	0x0001
        /*0032*/ 	.short	0x0008
        /*0034*/ 	.byte	0x00, 0xf5, 0x21, 0x00


	//----- nvinfo : EIATTR_KPARAM_INFO
	.align		4
.L_127:
        /*0038*/ 	.byte	0x04, 0x17
        /*003a*/ 	.short	(.L_129 - .L_128)
.L_128:
        /*003c*/ 	.word	0x00000000
        /*0040*/ 	.short	0x0000
        /*0042*/ 	.short	0x0000
        /*0044*/ 	.byte	0x00, 0xf5, 0x21, 0x00


	//----- nvinfo : EIATTR_SPARSE_MMA_MASK
	.align		4
.L_129:
        /*0048*/ 	.byte	0x03, 0x50
        /*004a*/ 	.short	0x0000


	//----- nvinfo : EIATTR_MAXREG_COUNT
	.align		4
        /*004c*/ 	.byte	0x03, 0x1b
        /*004e*/ 	.short	0x00ff


	//----- nvinfo : EIATTR_MERCURY_ISA_VERSION
	.align		4
        /*0050*/ 	.byte	0x03, 0x5f
        /*0052*/ 	.short	0x0101


	//----- nvinfo : EIATTR_VRC_CTA_INIT_COUNT
	.align		4
        /*0054*/ 	.byte	0x02, 0x4a
	.zero		1
	.zero		1


	//----- nvinfo : EIATTR_EXIT_INSTR_OFFSETS
	.align		4
        /*0058*/ 	.byte	0x04, 0x1c
        /*005a*/ 	.short	(.L_131 - .L_130)


	//   ....[0]....
.L_130:
        /*005c*/ 	.word	0x00000090


	//   ....[1]....
        /*0060*/ 	.word	0x00000290


	//----- nvinfo : EIATTR_CRS_STACK_SIZE
	.align		4
.L_131:
        /*0064*/ 	.byte	0x04, 0x1e
        /*0066*/ 	.short	(.L_133 - .L_132)
.L_132:
        /*0068*/ 	.word	0x00000000


	//----- nvinfo : EIATTR_CBANK_PARAM_SIZE
	.align		4
.L_133:
        /*006c*/ 	.byte	0x03, 0x19
        /*006e*/ 	.short	0x0020


	//----- nvinfo : EIATTR_PARAM_CBANK
	.align		4
        /*0070*/ 	.byte	0x04, 0x0a
        /*0072*/ 	.short	(.L_135 - .L_134)
	.align		4
.L_134:
        /*0074*/ 	.word	index@(.nv.constant0._Z25dequant_fp8_vector_kernelI6__halfEvPK13__nv_fp8_e4m3PKfPT_m)
        /*0078*/ 	.short	0x0380
        /*007a*/ 	.short	0x0020


	//----- nvinfo : EIATTR_SW_WAR
	.align		4
.L_135:
        /*007c*/ 	.byte	0x04, 0x36
        /*007e*/ 	.short	(.L_137 - .L_136)
.L_136:
        /*0080*/ 	.word	0x00000008
.L_137:


//--------------------- .nv.info._Z25dequant_fp8_vector_kernelIfEvPK13__nv_fp8_e4m3PKfPT_m --------------------------
	.section	.nv.info._Z25dequant_fp8_vector_kernelIfEvPK13__nv_fp8_e4m3PKfPT_m,"",@"SHT_CUDA_INFO"
	.sectionflags	@""
	.align	4


	//----- nvinfo : EIATTR_CUDA_API_VERSION
	.align		4
        /*0000*/ 	.byte	0x04, 0x37
        /*0002*/ 	.short	(.L_139 - .L_138)
.L_138:
        /*0004*/ 	.word	0x00000082


	//----- nvinfo : EIATTR_KPARAM_INFO
	.align		4
.L_139:
        /*0008*/ 	.byte	0x04, 0x17
        /*000a*/ 	.short	(.L_141 - .L_140)
.L_140:
        /*000c*/ 	.word	0x00000000
        /*0010*/ 	.short	0x0003
        /*0012*/ 	.short	0x0018
        /*0014*/ 	.byte	0x00, 0xf0, 0x21, 0x00


	//----- nvinfo : EIATTR_KPARAM_INFO
	.align		4
.L_141:
        /*0018*/ 	.byte	0x04, 0x17
        /*001a*/ 	.short	(.L_143 - .L_142)
.L_142:
        /*001c*/ 	.word	0x00000000
        /*0020*/ 	.short	0x0002
        /*0022*/ 	.short	0x0010
        /*0024*/ 	.byte	0x00, 0xf5, 0x21, 0x00


	//----- nvinfo : EIATTR_KPARAM_INFO
	.align		4
.L_143:
        /*0028*/ 	.byte	0x04, 0x17
        /*002a*/ 	.short	(.L_145 - .L_144)
.L_144:
        /*002c*/ 	.word	0x00000000
        /*0030*/ 	.short	0x0001
        /*0032*/ 	.short	0x0008
        /*0034*/ 	.byte	0x00, 0xf5, 0x21, 0x00


	//----- nvinfo : EIATTR_KPARAM_INFO
	.align		4
.L_145:
        /*0038*/ 	.byte	0x04, 0x17
        /*003a*/ 	.short	(.L_147 - .L_146)
.L_146:
        /*003c*/ 	.word	0x00000000
        /*0040*/ 	.short	0x0000
        /*0042*/ 	.short	0x0000
        /*0044*/ 	.byte	0x00, 0xf5, 0x21, 0x00


	//----- nvinfo : EIATTR_SPARSE_MMA_MASK
	.align		4
.L_147:
        /*0048*/ 	.byte	0x03, 0x50
        /*004a*/ 	.short	0x0000


	//----- nvinfo : EIATTR_MAXREG_COUNT
	.align		4
        /*004c*/ 	.byte	0x03, 0x1b
        /*004e*/ 	.short	0x00ff


	//----- nvinfo : EIATTR_MERCURY_ISA_VERSION
	.align		4
        /*0050*/ 	.byte	0x03, 0x5f
        /*0052*/ 	.short	0x0101


	//----- nvinfo : EIATTR_VRC_CTA_INIT_COUNT
	.align		4
        /*0054*/ 	.byte	0x02, 0x4a
	.zero		1
	.zero		1


	//----- nvinfo : EIATTR_EXIT_INSTR_OFFSETS
	.align		4
        /*0058*/ 	.byte	0x04, 0x1c
        /*005a*/ 	.short	(.L_149 - .L_148)


	//   ....[0]....
.L_148:
        /*005c*/ 	.word	0x00000090


	//   ....[1]....
        /*0060*/ 	.word	0x000002a0


	//----- nvinfo : EIATTR_CRS_STACK_SIZE
	.align		4
.L_149:
        /*0064*/ 	.byte	0x04, 0x1e
        /*0066*/ 	.short	(.L_151 - .L_150)
.L_150:
        /*0068*/ 	.word	0x00000000


	//----- nvinfo : EIATTR_CBANK_PARAM_SIZE
	.align		4
.L_151:
        /*006c*/ 	.byte	0x03, 0x19
        /*006e*/ 	.short	0x0020


	//----- nvinfo : EIATTR_PARAM_CBANK
	.align		4
        /*0070*/ 	.byte	0x04, 0x0a
        /*0072*/ 	.short	(.L_153 - .L_152)
	.align		4
.L_152:
        /*0074*/ 	.word	index@(.nv.constant0._Z25dequant_fp8_vector_kernelIfEvPK13__nv_fp8_e4m3PKfPT_m)
        /*0078*/ 	.short	0x0380
        /*007a*/ 	.short	0x0020


	//----- nvinfo : EIATTR_SW_WAR
	.align		4
.L_153:
        /*007c*/ 	.byte	0x04, 0x36
        /*007e*/ 	.short	(.L_155 - .L_154)
.L_154:
        /*0080*/ 	.word	0x00000008
.L_155:


//--------------------- .nv.callgraph             --------------------------
	.section	.nv.callgraph,"",@"SHT_CUDA_CALLGRAPH"
	.align	4
	.sectionentsize	8
	.align		4
        /*0000*/ 	.word	0x00000000
	.align		4
        /*0004*/ 	.word	0xffffffff
	.align		4
        /*0008*/ 	.word	0x00000000
	.align		4
        /*000c*/ 	.word	0xfffffffe
	.align		4
        /*0010*/ 	.word	0x00000000
	.align		4
        /*0014*/ 	.word	0xfffffffd
	.align		4
        /*0018*/ 	.word	0x00000000
	.align		4
        /*001c*/ 	.word	0xfffffffc


//--------------------- .text._Z23quant_fp8_vector_kernelI13__nv_bfloat16EvPKT_P13__nv_fp8_e4m3Pfm --------------------------
	.section	.text._Z23quant_fp8_vector_kernelI13__nv_bfloat16EvPKT_P13__nv_fp8_e4m3Pfm,"ax",@progbits
	.align	128
        .global         _Z23quant_fp8_vector_kernelI13__nv_bfloat16EvPKT_P13__nv_fp8_e4m3Pfm
        .type           _Z23quant_fp8_vector_kernelI13__nv_bfloat16EvPKT_P13__nv_fp8_e4m3Pfm,@function
        .size           _Z23quant_fp8_vector_kernelI13__nv_bfloat16EvPKT_P13__nv_fp8_e4m3Pfm,(.L_x_75 - _Z23quant_fp8_vector_kernelI13__nv_bfloat16EvPKT_P13__nv_fp8_e4m3Pfm)
        .other          _Z23quant_fp8_vector_kernelI13__nv_bfloat16EvPKT_P13__nv_fp8_e4m3Pfm,@"STO_CUDA_ENTRY STV_DEFAULT"
_Z23quant_fp8_vector_kernelI13__nv_bfloat16EvPKT_P13__nv_fp8_e4m3Pfm:
.text._Z23quant_fp8_vector_kernelI13__nv_bfloat16EvPKT_P13__nv_fp8_e4m3Pfm:
[----:B------:R-:W-:Y:S01]  /*0000*/  LDC R1, c[0x0][0x37c] ;  /* 0x0000df00ff017b82 */ /* 0x000fe20000000800 */
[----:B------:R-:W0:Y:S01]  /*0010*/  S2R R4, SR_TID.X ;  /* 0x0000000000047919 */ /* 0x000e220000002100 */
[----:B------:R-:W1:Y:S01]  /*0020*/  LDCU.64 UR4, c[0x0][0x398] ;  /* 0x00007300ff0477ac */ /* 0x000e620008000a00 */
[----:B------:R-:W-:Y:S01]  /*0030*/  IMAD.MOV.U32 R5, RZ, RZ, RZ ;  /* 0x000000ffff057224 */ /* 0x000fe200078e00ff */
[----:B------:R-:W2:Y:S01]  /*0040*/  S2R R7, SR_CTAID.X ;  /* 0x0000000000077919 */ /* 0x000ea20000002500 */
[----:B------:R-:W3:Y:S01]  /*0050*/  LDCU.64 UR6, c[0x0][0x358] ;  /* 0x00006b00ff0677ac */ /* 0x000ee20008000a00 */
[----:B------:R-:W4:Y:S01]  /*0060*/  LDCU.64 UR10, c[0x0][0x398] ;  /* 0x00007300ff0a77ac */ /* 0x000f220008000a00 */
[----:B------:R-:W0:Y:S02]  /*0070*/  LDCU.64 UR8, c[0x0][0x380] ;  /* 0x00007000ff0877ac */ /* 0x000e240008000a00 */
[----:B0-----:R-:W-:-:S13]  /*0080*/  ISETP.NE.AND P0, PT, R4, RZ, PT ;  /* 0x000000ff0400720c */ /* 0x001fda0003f05270 */
[----:B------:R-:W0:Y:S01]  /*0090*/  @!P0 S2R R3, SR_CgaCtaId ;  /* 0x0000000000038919 */ /* 0x000e220000008800 */
[----:B------:R-:W-:-:S04]  /*00a0*/  @!P0 MOV R0, 0x400 ;  /* 0x0000040000008802 */ /* 0x000fc80000000f00 */
[----:B0-----:R-:W-:Y:S01]  /*00b0*/  @!P0 LEA R0, R3, R0, 0x18 ;  /* 0x0000000003008211 */ /* 0x001fe200078ec0ff */
[----:B--2---:R-:W-:-:S04]  /*00c0*/  IMAD.WIDE.U32 R2, R7, 0x80, R4 ;  /* 0x0000008007027825 */ /* 0x004fc800078e0004 */
[----:B------:R0:W-:Y:S01]  /*00d0*/  @!P0 STS [R0], RZ ;  /* 0x000000ff00008388 */ /* 0x0001e20000000800 */
[----:B------:R-:W-:Y:S01]  /*00e0*/  BAR.SYNC.DEFER_BLOCKING 0x0 ;  /* 0x0000000000007b1d */ /* 0x000fe20000010000 */
[----:B-1----:R-:W-:Y:S01]  /*00f0*/  ISETP.GE.U32.AND P0, PT, R2, UR4, PT ;  /* 0x0000000402007c0c */ /* 0x002fe2000bf06070 */
[----:B------:R-:W-:-:S03]  /*0100*/  IMAD.MOV.U32 R9, RZ, RZ, R3 ;  /* 0x000000ffff097224 */ /* 0x000fc600078e0003 */
[----:B------:R-:W-:-:S04]  /*0110*/  ISETP.GE.U32.AND.EX P0, PT, R3, UR5, PT, P0 ;  /* 0x0000000503007c0c */ /* 0x000fc8000bf06100 */
[----:B------:R-:W-:-:S13]  /*0120*/  ISETP.LT.U32.AND P0, PT, R4, 0x80, !P0 ;  /* 0x000000800400780c */ /* 0x000fda0004701070 */
[----:B0--34-:R-:W-:Y:S05]  /*0130*/  @!P0 BRA `(.L_x_0) ;  /* 0x0000000000bc8947 */ /* 0x019fea0003800000 */
[----:B------:R-:W0:Y:S01]  /*0140*/  LDC R3, c[0x0][0x360] ;  /* 0x0000d800ff037b82 */ /* 0x000e220000000800 */
[----:B------:R-:W-:Y:S02]  /*0150*/  IMAD.MOV.U32 R0, RZ, RZ, R2 ;  /* 0x000000ffff007224 */ /* 0x000fe400078e0002 */
[----:B------:R-:W-:Y:S02]  /*0160*/  IMAD.MOV.U32 R11, RZ, RZ, R9 ;  /* 0x000000ffff0b7224 */ /* 0x000fe400078e0009 */
[----:B------:R-:W-:Y:S02]  /*0170*/  IMAD.MOV.U32 R6, RZ, RZ, R4 ;  /* 0x000000ffff067224 */ /* 0x000fe400078e0004 */
[----:B------:R-:W-:-:S07]  /*0180*/  IMAD.MOV.U32 R13, RZ, RZ, R5 ;  /* 0x000000ffff0d7224 */ /* 0x000fce00078e0005 */
.L_x_4:
[----:B------:R-:W-:-:S04]  /*0190*/  LEA R10, P1, R0, UR8, 0x1 ;  /* 0x00000008000a7c11 */ /* 0x000fc8000f8208ff */
[----:B------:R-:W-:-:S05]  /*01a0*/  LEA.HI.X R11, R0, UR9, R11, 0x1, P1 ;  /* 0x00000009000b7c11 */ /* 0x000fca00088f0c0b */
[----:B------:R-:W2:Y:S01]  /*01b0*/  LDG.E.U16.CONSTANT R10, desc[UR6][R10.64] ;  /* 0x000000060a0a7981 */ /* 0x000ea2000c1e9500 */
[----:B------:R-:W-:Y:S05]  /*01c0*/  YIELD ;  /* 0x0000000000007946 */ /* 0x000fea0003800000 */
[----:B------:R-:W-:Y:S01]  /*01d0*/  BSSY.RECONVERGENT B0, `(.L_x_1) ;  /* 0x000001a000007945 */ /* 0x000fe20003800200 */
[----:B--2---:R-:W-:-:S05]  /*01e0*/  IMAD.U32 R0, R10, 0x10000, RZ ;  /* 0x000100000a007824 */ /* 0x004fca00078e00ff */
[C---:B------:R-:W-:Y:S01]  /*01f0*/  FSETP.GE.AND P1, PT, |R0|.reuse, RZ, PT ;  /* 0x000000ff0000720b */ /* 0x040fe20003f26200 */
[----:B------:R-:W-:-:S12]  /*0200*/  FADD R0, |R0|, -RZ ;  /* 0x800000ff00007221 */ /* 0x000fd80000000200 */
[----:B------:R-:W-:Y:S05]  /*0210*/  @!P1 BRA `(.L_x_2) ;  /* 0x00000000002c9947 */ /* 0x000fea0003800000 */
[----:B------:R-:W1:Y:S01]  /*0220*/  S2R R8, SR_LANEID ;  /* 0x0000000000087919 */ /* 0x000e620000000000 */
[----:B------:R-:W2:Y:S01]  /*0230*/  S2UR UR5, SR_CgaCtaId ;  /* 0x00000000000579c3 */ /* 0x000ea20000008800 */
[----:B------:R-:W-:Y:S01]  /*0240*/  VOTEU.ANY UR4, UPT, PT ;  /* 0x0000000000047886 */ /* 0x000fe200038e0100 */
[----:B------:R-:W-:Y:S01]  /*0250*/  CREDUX.MAX.S32 UR12, R0 ;  /* 0x00000000000c72cc */ /* 0x000fe20000000200 */
[----:B------:R-:W-:-:S12]  /*0260*/  UFLO.U32 UR4, UR4 ;  /* 0x00000004000472bd */ /* 0x000fd800080e0000 */
[----:B------:R-:W-:Y:S01]  /*0270*/  IMAD.U32 R0, RZ, RZ, UR12 ;  /* 0x0000000cff007e24 */ /* 0x000fe2000f8e00ff */
[----:B-1----:R-:W-:Y:S01]  /*0280*/  ISETP.EQ.U32.AND P1, PT, R8, UR4, PT ;  /* 0x0000000408007c0c */ /* 0x002fe2000bf22070 */
[----:B------:R-:W-:Y:S02]  /*0290*/  UMOV UR4, 0x400 ;  /* 0x0000040000047882 */ /* 0x000fe40000000000 */
[----:B--2---:R-:W-:-:S10]  /*02a0*/  ULEA UR4, UR5, UR4, 0x18 ;  /* 0x0000000405047291 */ /* 0x004fd4000f8ec0ff */
[----:B------:R1:W-:Y:S01]  /*02b0*/  @P1 ATOMS.MAX.S32 RZ, [UR4], R0 ;  /* 0x00000000ffff198c */ /* 0x0003e20009000204 */
[----:B------:R-:W-:Y:S05]  /*02c0*/  BRA `(.L_x_3) ;  /* 0x0000000000287947 */ /* 0x000fea0003800000 */
.L_x_2:
[----:B------:R-:W1:Y:S01]  /*02d0*/  S2R R8, SR_LANEID ;  /* 0x0000000000087919 */ /* 0x000e620000000000 */
[----:B------:R-:W2:Y:S01]  /*02e0*/  S2UR UR5, SR_CgaCtaId ;  /* 0x00000000000579c3 */ /* 0x000ea20000008800 */
[----:B------:R-:W-:Y:S01]  /*02f0*/  VOTEU.ANY UR4, UPT, PT ;  /* 0x0000000000047886 */ /* 0x000fe200038e0100 */
[----:B------:R-:W-:Y:S01]  /*0300*/  CREDUX.MIN UR12, R0 ;  /* 0x00000000000c72cc */ /* 0x000fe20000008000 */
[----:B------:R-:W-:-:S12]  /*0310*/  UFLO.U32 UR4, UR4 ;  /* 0x00000004000472bd */ /* 0x000fd800080e0000 */
[----:B------:R-:W-:Y:S01]  /*0320*/  IMAD.U32 R0, RZ, RZ, UR12 ;  /* 0x0000000cff007e24 */ /* 0x000fe2000f8e00ff */
[----:B-1----:R-:W-:Y:S01]  /*0330*/  ISETP.EQ.U32.AND P1, PT, R8, UR4, PT ;  /* 0x0000000408007c0c */ /* 0x002fe2000bf22070 */
[----:B------:R-:W-:Y:S02]  /*0340*/  UMOV UR4, 0x400 ;  /* 0x0000040000047882 */ /* 0x000fe40000000000 */
[----:B--2---:R-:W-:-:S10]  /*0350*/  ULEA UR4, UR5, UR4, 0x18 ;  /* 0x0000000405047291 */ /* 0x004fd4000f8ec0ff */
[----:B------:R2:W-:Y:S02]  /*0360*/  @P1 ATOMS.MIN RZ, [UR4], R0 ;  /* 0x00000000ffff198c */ /* 0x0005e40008800004 */
.L_x_3:
[----:B------:R-:W-:Y:S05]  /*0370*/  BSYNC.RECONVERGENT B0 ;  /* 0x0000000000007941 */ /* 0x000fea0003800200 */
.L_x_1:
[----:B0-----:R-:W-:-:S04]  /*0380*/  IADD3 R6, P1, PT, R3, R6, RZ ;  /* 0x0000000603067210 */ /* 0x001fc80007f3e0ff */
[----:B------:R-:W-:Y:S01]  /*0390*/  ISETP.LT.U32.AND P2, PT, R6, 0x80, PT ;  /* 0x000000800600780c */ /* 0x000fe20003f41070 */
[----:B------:R-:W-:Y:S02]  /*03a0*/  IMAD.X R13, RZ, RZ, R13, P1 ;  /* 0x000000ffff0d7224 */ /* 0x000fe400008e060d */
[----:B------:R-:W-:Y:S02]  /*03b0*/  IMAD.MOV.U32 R10, RZ, RZ, R6 ;  /* 0x000000ffff0a7224 */ /* 0x000fe400078e0006 */
[----:B------:R-:W-:Y:S01]  /*03c0*/  IMAD.MOV.U32 R11, RZ, RZ, R13 ;  /* 0x000000ffff0b7224 */ /* 0x000fe200078e000d */
[----:B------:R-:W-:Y:S01]  /*03d0*/  ISETP.LT.U32.AND.EX P2, PT, R13, RZ, PT, P2 ;  /* 0x000000ff0d00720c */ /* 0x000fe20003f41120 */
[----:B------:R-:W-:-:S04]  /*03e0*/  IMAD.WIDE.U32 R10, R7, 0x80, R10 ;  /* 0x00000080070a7825 */ /* 0x000fc800078e000a */
[----:B-12---:R-:W-:Y:S01]  /*03f0*/  IMAD.MOV.U32 R0, RZ, RZ, R10 ;  /* 0x000000ffff007224 */ /* 0x006fe200078e000a */
[----:B------:R-:W-:-:S04]  /*0400*/  ISETP.GE.U32.AND P1, PT, R10, UR10, PT ;  /* 0x0000000a0a007c0c */ /* 0x000fc8000bf26070 */
[----:B------:R-:W-:-:S13]  /*0410*/  ISETP.GE.U32.AND.EX P1, PT, R11, UR11, PT, P1 ;  /* 0x0000000b0b007c0c */ /* 0x000fda000bf26110 */
[----:B------:R-:W-:Y:S05]  /*0420*/  @!P1 BRA P2, `(.L_x_4) ;  /* 0xfffffffc00589947 */ /* 0x000fea000103ffff */
.L_x_0:
[----:B------:R-:W-:Y:S01]  /*0430*/  ISETP.NE.AND P1, PT, R4, RZ, PT ;  /* 0x000000ff0400720c */ /* 0x000fe20003f25270 */
[----:B------:R-:W-:Y:S05]  /*0440*/  WARPSYNC.ALL ;  /* 0x0000000000007948 */ /* 0x000fea0003800000 */
[----:B------:R-:W-:Y:S06]  /*0450*/  BAR.SYNC.DEFER_BLOCKING 0x0 ;  /* 0x0000000000007b1d */ /* 0x000fec0000010000 */
[----:B------:R-:W-:Y:S04]  /*0460*/  BSSY.RECONVERGENT B0, `(.L_x_5) ;  /* 0x000001b000007945 */ /* 0x000fe80003800200 */
[----:B------:R-:W-:Y:S05]  /*0470*/  @P1 BRA `(.L_x_6) ;  /* 0x0000000000641947 */ /* 0x000fea0003800000 */
[----:B------:R-:W0:Y:S01]  /*0480*/  S2UR UR5, SR_CgaCtaId ;  /* 0x00000000000579c3 */ /* 0x000e220000008800 */
[----:B------:R-:W-:Y:S01]  /*0490*/  UMOV UR4, 0x400 ;  /* 0x0000040000047882 */ /* 0x000fe20000000000 */
[----:B------:R-:W-:Y:S02]  /*04a0*/  IMAD.MOV.U32 R6, RZ, RZ, 0x3b124925 ;  /* 0x3b124925ff067424 */ /* 0x000fe400078e00ff */
[----:B------:R-:W-:-:S04]  /*04b0*/  IMAD.MOV.U32 R3, RZ, RZ, 0x43e00000 ;  /* 0x43e00000ff037424 */ /* 0x000fc800078e00ff */
[----:B------:R-:W-:-:S04]  /*04c0*/  FFMA R3, R6, -R3, 1 ;  /* 0x3f80000006037423 */ /* 0x000fc80000000803 */
[----:B------:R-:W-:Y:S01]  /*04d0*/  FFMA R3, R3, R6, 0.0022321429569274187088 ;  /* 0x3b12492503037423 */ /* 0x000fe20000000006 */
[----:B0-----:R-:W-:-:S09]  /*04e0*/  ULEA UR4, UR5, UR4, 0x18 ;  /* 0x0000000405047291 */ /* 0x001fd2000f8ec0ff */
[----:B------:R-:W0:Y:S02]  /*04f0*/  LDS R0, [UR4] ;  /* 0x00000004ff007984 */ /* 0x000e240008000800 */
[----:B0-----:R-:W0:Y:S01]  /*0500*/  FCHK P1, R0, 448 ;  /* 0x43e0000000007902 */ /* 0x001e220000020000 */
[----:B------:R-:W-:-:S04]  /*0510*/  FFMA R6, R0, R3, RZ ;  /* 0x0000000300067223 */ /* 0x000fc800000000ff */
[----:B------:R-:W-:-:S04]  /*0520*/  FFMA R8, R6, -448, R0 ;  /* 0xc3e0000006087823 */ /* 0x000fc80000000000 */
[----:B------:R-:W-:Y:S01]  /*0530*/  FFMA R3, R3, R8, R6 ;  /* 0x0000000803037223 */ /* 0x000fe20000000006 */
[----:B0-----:R-:W-:Y:S06]  /*0540*/  @!P1 BRA `(.L_x_7) ;  /* 0x0000000000109947 */ /* 0x001fec0003800000 */
[----:B------:R-:W-:Y:S01]  /*0550*/  IMAD.MOV.U32 R3, RZ, RZ, 0x43e00000 ;  /* 0x43e00000ff037424 */ /* 0x000fe200078e00ff */
[----:B------:R-:W-:-:S07]  /*0560*/  MOV R6, 0x580 ;  /* 0x0000058000067802 */ /* 0x000fce0000000f00 */
[----:B------:R-:W-:Y:S05]  /*0570*/  CALL.REL.NOINC `($__internal_0_$__cuda_sm3x_div_rn_noftz_f32_slowpath) ;  /* 0x0000000000d87944 */ /* 0x000fea0003c00000 */
[----:B------:R-:W-:-:S07]  /*0580*/  IMAD.MOV.U32 R3, RZ, RZ, R0 ;  /* 0x000000ffff037224 */ /* 0x000fce00078e0000 */
.L_x_7:
[----:B------:R-:W0:Y:S01]  /*0590*/  S2UR UR5, SR_CgaCtaId ;  /* 0x00000000000579c3 */ /* 0x000e220000008800 */
[----:B------:R-:W-:Y:S01]  /*05a0*/  UMOV UR4, 0x400 ;  /* 0x0000040000047882 */ /* 0x000fe20000000000 */
[----:B------:R-:W-:-:S06]  /*05b0*/  FMNMX.NAN R3, R3, 9.9999999600419720025e-13, !PT ;  /* 0x2b8cbccc03037809 */ /* 0x000fcc0007820000 */
[----:B------:R-:W1:Y:S01]  /*05c0*/  LDC.64 R10, c[0x0][0x390] ;  /* 0x0000e400ff0a7b82 */ /* 0x000e620000000a00 */
[----:B0-----:R-:W-:Y:S01]  /*05d0*/  ULEA UR4, UR5, UR4, 0x18 ;  /* 0x0000000405047291 */ /* 0x001fe2000f8ec0ff */
[----:B-1----:R-:W-:-:S08]  /*05e0*/  IMAD.WIDE.U32 R10, R7, 0x4, R10 ;  /* 0x00000004070a7825 */ /* 0x002fd000078e000a */
[----:B------:R0:W-:Y:S04]  /*05f0*/  STS [UR4+0x4], R3 ;  /* 0x00000403ff007988 */ /* 0x0001e80008000804 */
[----:B------:R0:W-:Y:S02]  /*0600*/  STG.E desc[UR6][R10.64], R3 ;  /* 0x000000030a007986 */ /* 0x0001e4000c101906 */
.L_x_6:
[----:B------:R-:W-:Y:S05]  /*0610*/  BSYNC.RECONVERGENT B0 ;  /* 0x0000000000007941 */ /* 0x000fea0003800200 */
.L_x_5:
[----:B------:R-:W-:Y:S06]  /*0620*/  BAR.SYNC.DEFER_BLOCKING 0x0 ;  /* 0x0000000000007b1d */ /* 0x000fec0000010000 */
[----:B------:R-:W-:Y:S05]  /*0630*/  @!P0 EXIT ;  /* 0x000000000000894d */ /* 0x000fea0003800000 */
[----:B------:R-:W1:Y:S01]  /*0640*/  S2UR UR5, SR_CgaCtaId ;  /* 0x00000000000579c3 */ /* 0x000e620000008800 */
[----:B------:R-:W-:Y:S01]  /*0650*/  UMOV UR4, 0x400 ;  /* 0x0000040000047882 */ /* 0x000fe20000000000 */
[----:B------:R-:W2:Y:S01]  /*0660*/  LDCU.64 UR12, c[0x0][0x398] ;  /* 0x00007300ff0c77ac */ /* 0x000ea20008000a00 */
[----:B------:R-:W3:Y:S01]  /*0670*/  LDCU.64 UR10, c[0x0][0x380] ;  /* 0x00007000ff0a77ac */ /* 0x000ee20008000a00 */
[----:B------:R-:W4:Y:S01]  /*0680*/  LDCU.64 UR8, c[0x0][0x388] ;  /* 0x00007100ff0877ac */ /* 0x000f220008000a00 */
[----:B-1----:R-:W-:-:S09]  /*0690*/  ULEA UR4, UR5, UR4, 0x18 ;  /* 0x0000000405047291 */ /* 0x002fd2000f8ec0ff */
[----:B0-----:R-:W0:Y:S02]  /*06a0*/  LDS R3, [UR4+0x4] ;  /* 0x00000404ff037984 */ /* 0x001e240008000800 */
[----:B--234-:R-:W1:Y:S02]  /*06b0*/  LDCU UR4, c[0x0][0x360] ;  /* 0x00006c00ff0477ac */ /* 0x01ce640008000800 */
.L_x_10:
[----:B--2---:R-:W-:-:S04]  /*06c0*/  LEA R10, P0, R2, UR10, 0x1 ;  /* 0x0000000a020a7c11 */ /* 0x004fc8000f8008ff */
[----:B------:R-:W-:-:S05]  /*06d0*/  LEA.HI.X R11, R2, UR11, R9, 0x1, P0 ;  /* 0x0000000b020b7c11 */ /* 0x000fca00080f0c09 */
[----:B------:R-:W2:Y:S01]  /*06e0*/  LDG.E.U16.CONSTANT R0, desc[UR6][R10.64] ;  /* 0x000000060a007981 */ /* 0x000ea2000c1e9500 */
[----:B0-----:R-:W0:Y:S01]  /*06f0*/  MUFU.RCP R6, R3 ;  /* 0x0000000300067308 */ /* 0x001e220000001000 */
[----:B------:R-:W-:Y:S01]  /*0700*/  BSSY.RECONVERGENT B0, `(.L_x_8) ;  /* 0x000000c000007945 */ /* 0x000fe20003800200 */
[----:B0-----:R-:W-:-:S04]  /*0710*/  FFMA R13, -R3, R6, 1 ;  /* 0x3f800000030d7423 */ /* 0x001fc80000000106 */
[----:B------:R-:W-:Y:S01]  /*0720*/  FFMA R13, R6, R13, R6 ;  /* 0x0000000d060d7223 */ /* 0x000fe20000000006 */
[----:B--2---:R-:W-:-:S04]  /*0730*/  IMAD.U32 R0, R0, 0x10000, RZ ;  /* 0x0001000000007824 */ /* 0x004fc800078e00ff */
[----:B------:R-:W0:Y:S01]  /*0740*/  FCHK P0, R0, R3 ;  /* 0x0000000300007302 */ /* 0x000e220000000000 */
[----:B------:R-:W-:-:S04]  /*0750*/  FFMA R6, R0, R13, RZ ;  /* 0x0000000d00067223 */ /* 0x000fc800000000ff */
[----:B------:R-:W-:-:S04]  /*0760*/  FFMA R8, -R3, R6, R0 ;  /* 0x0000000603087223 */ /* 0x000fc80000000100 */
[----:B------:R-:W-:Y:S01]  /*0770*/  FFMA R6, R13, R8, R6 ;  /* 0x000000080d067223 */ /* 0x000fe20000000006 */
[----:B0-----:R-:W-:Y:S06]  /*0780*/  @!P0 BRA `(.L_x_9) ;  /* 0x00000000000c8947 */ /* 0x001fec0003800000 */
[----:B------:R-:W-:-:S07]  /*0790*/  MOV R6, 0x7b0 ;  /* 0x000007b000067802 */ /* 0x000fce0000000f00 */
[----:B-1----:R-:W-:Y:S05]  /*07a0*/  CALL.REL.NOINC `($__internal_0_$__cuda_sm3x_div_rn_noftz_f32_slowpath) ;  /* 0x00000000004c7944 */ /* 0x002fea0003c00000 */
[----:B------:R-:W-:-:S07]  /*07b0*/  IMAD.MOV.U32 R6, RZ, RZ, R0 ;  /* 0x000000ffff067224 */ /* 0x000fce00078e0000 */
.L_x_9:
[----:B-1----:R-:W-:Y:S05]  /*07c0*/  BSYNC.RECONVERGENT B0 ;  /* 0x0000000000007941 */ /* 0x002fea0003800200 */
.L_x_8:
[----:B------:R-:W-:Y:S02]  /*07d0*/  FMNMX.NAN R6, R6, 448, PT ;  /* 0x43e0000006067809 */ /* 0x000fe40003820000 */
[----:B------:R-:W-:Y:S02]  /*07e0*/  IADD3 R4, P1, PT, R4, UR4, RZ ;  /* 0x0000000404047c10 */ /* 0x000fe4000ff3e0ff */
[----:B------:R-:W-:Y:S02]  /*07f0*/  FMNMX.NAN R6, R6, -448, !PT ;  /* 0xc3e0000006067809 */ /* 0x000fe40007820000 */
[----:B------:R-:W-:Y:S01]  /*0800*/  IADD3 R10, P0, PT, R2, UR8, RZ ;  /* 0x00000008020a7c10 */ /* 0x000fe2000ff1e0ff */
[----:B------:R-:W-:Y:S01]  /*0810*/  IMAD.X R5, RZ, RZ, R5, P1 ;  /* 0x000000ffff057224 */ /* 0x000fe200008e0605 */
[----:B------:R-:W-:Y:S02]  /*0820*/  ISETP.LT.U32.AND P1, PT, R4, 0x80, PT ;  /* 0x000000800400780c */ /* 0x000fe40003f21070 */
[----:B------:R-:W0:Y:S01]  /*0830*/  F2F.F16.F32 R6, R6 ;  /* 0x0000000600067304 */ /* 0x000e220000200800 */
[----:B------:R-:W-:Y:S01]  /*0840*/  IADD3.X R11, PT, PT, R9, UR9, RZ, P0, !PT ;  /* 0x00000009090b7c10 */ /* 0x000fe200087fe4ff */
[----:B------:R-:W-:Y:S01]  /*0850*/  IMAD.WIDE.U32 R8, R7, 0x80, R4 ;  /* 0x0000008007087825 */ /* 0x000fe200078e0004 */
[----:B------:R-:W-:-:S03]  /*0860*/  ISETP.LT.U32.AND.EX P1, PT, R5, RZ, PT, P1 ;  /* 0x000000ff0500720c */ /* 0x000fc60003f21110 */
[----:B------:R-:W-:Y:S01]  /*0870*/  IMAD.MOV.U32 R2, RZ, RZ, R8 ;  /* 0x000000ffff027224 */ /* 0x000fe200078e0008 */
[----:B------:R-:W-:-:S04]  /*0880*/  ISETP.GE.U32.AND P0, PT, R8, UR12, PT ;  /* 0x0000000c08007c0c */ /* 0x000fc8000bf06070 */
[----:B------:R-:W-:Y:S02]  /*0890*/  ISETP.GE.U32.AND.EX P0, PT, R9, UR13, PT, P0 ;  /* 0x0000000d09007c0c */ /* 0x000fe4000bf06100 */
[----:B0-----:R-:W-:-:S05]  /*08a0*/  F2FP.SATFINITE.E4M3.F16.UNPACK_B_MERGE_C R13, R6, RZ ;  /* 0x00000006ff0d723e */ /* 0x001fca00048032ff */
[----:B------:R2:W-:Y:S06]  /*08b0*/  STG.E.U8 desc[UR6][R10.64], R13 ;  /* 0x0000000d0a007986 */ /* 0x0005ec000c101106 */
[----:B------:R-:W-:Y:S05]  /*08c0*/  @!P0 BRA P1, `(.L_x_10) ;  /* 0xfffffffc007c8947 */ /* 0x000fea000083ffff */
[----:B------:R-:W-:Y:S05]  /*08d0*/  EXIT ;  /* 0x000000000000794d */ /* 0x000fea0003800000 */
        .weak           $__internal_0_$__cuda_sm3x_div_rn_noftz_f32_slowpath
        .type           $__internal_0_$__cuda_sm3x_div_rn_noftz_f32_slowpath,@function
        .size           $__internal_0_$__cuda_sm3x_div_rn_noftz_f32_slowpath,(.L_x_75 - $__internal_0_$__cuda_sm3x_div_rn_noftz_f32_slowpath)
$__internal_0_$__cuda_sm3x_div_rn_noftz_f32_slowpath:
[--C-:B------:R-:W-:Y:S01]  /*08e0*/  SHF.R.U32.HI R10, RZ, 0x17, R3.reuse ;  /* 0x00000017ff0a7819 */ /* 0x100fe20000011603 */
[----:B------:R-:W-:Y:S01]  /*08f0*/  BSSY.RECONVERGENT B1, `(.L_x_11) ;  /* 0x0000063000017945 */ /* 0x000fe20003800200 */
[----:B------:R-:W-:Y:S01]  /*0900*/  SHF.R.U32.HI R8, RZ, 0x17, R0 ;  /* 0x00000017ff087819 */ /* 0x000fe20000011600 */
[----:B------:R-:W-:Y:S01]  /*0910*/  IMAD.MOV.U32 R11, RZ, RZ, R3 ;  /* 0x000000ffff0b7224 */ /* 0x000fe200078e0003 */
[----:B------:R-:W-:Y:S02]  /*0920*/  LOP3.LUT R10, R10, 0xff, RZ, 0xc0, !PT ;  /* 0x000000ff0a0a7812 */ /* 0x000fe400078ec0ff */
[----:B------:R-:W-:-:S03]  /*0930*/  LOP3.LUT R14, R8, 0xff, RZ, 0xc0, !PT ;  /* 0x000000ff080e7812 */ /* 0x000fc600078ec0ff */
[----:B------:R-:W-:Y:S02]  /*0940*/  VIADD R13, R10, 0xffffffff ;  /* 0xffffffff0a0d7836 */ /* 0x000fe40000000000 */
[----:B------:R-:W-:-:S03]  /*0950*/  VIADD R12, R14, 0xffffffff ;  /* 0xffffffff0e0c7836 */ /* 0x000fc60000000000 */
[----:B------:R-:W-:-:S04]  /*0960*/  ISETP.GT.U32.AND P1, PT, R13, 0xfd, PT ;  /* 0x000000fd0d00780c */ /* 0x000fc80003f24070 */
[----:B------:R-:W-:-:S13]  /*0970*/  ISETP.GT.U32.OR P1, PT, R12, 0xfd, P1 ;  /* 0x000000fd0c00780c */ /* 0x000fda0000f24470 */
[----:B------:R-:W-:Y:S01]  /*0980*/  @!P1 IMAD.MOV.U32 R8, RZ, RZ, RZ ;  /* 0x000000ffff089224 */ /* 0x000fe200078e00ff */
[----:B------:R-:W-:Y:S06]  /*0990*/  @!P1 BRA `(.L_x_12) ;  /* 0x00000000005c9947 */ /* 0x000fec0003800000 */
[----:B------:R-:W-:Y:S02]  /*09a0*/  FSETP.GTU.FTZ.AND P1, PT, |R0|, +INF , PT ;  /* 0x7f8000000000780b */ /* 0x000fe40003f3c200 */
[----:B------:R-:W-:-:S04]  /*09b0*/  FSETP.GTU.FTZ.AND P2, PT, |R3|, +INF , PT ;  /* 0x7f8000000300780b */ /* 0x000fc80003f5c200 */
[----:B------:R-:W-:-:S13]  /*09c0*/  PLOP3.LUT P1, PT, P1, P2, PT, 0xf8, 0x8f ;  /* 0x00000000008f781c */ /* 0x000fda0000f25f70 */
[----:B------:R-:W-:Y:S05]  /*09d0*/  @P1 BRA `(.L_x_13) ;  /* 0x00000004004c1947 */ /* 0x000fea0003800000 */
[----:B------:R-:W-:-:S13]  /*09e0*/  LOP3.LUT P1, RZ, R11, 0x7fffffff, R0, 0xc8, !PT ;  /* 0x7fffffff0bff7812 */ /* 0x000fda000782c800 */
[----:B------:R-:W-:Y:S05]  /*09f0*/  @!P1 BRA `(.L_x_14) ;  /* 0x00000004003c9947 */ /* 0x000fea0003800000 */
[C---:B------:R-:W-:Y:S02]  /*0a00*/  FSETP.NEU.FTZ.AND P3, PT, |R0|.reuse, +INF , PT ;  /* 0x7f8000000000780b */ /* 0x040fe40003f7d200 */
[----:B------:R-:W-:Y:S02]  /*0a10*/  FSETP.NEU.FTZ.AND P2, PT, |R3|, +INF , PT ;  /* 0x7f8000000300780b */ /* 0x000fe40003f5d200 */
[----:B------:R-:W-:-:S11]  /*0a20*/  FSETP.NEU.FTZ.AND P1, PT, |R0|, +INF , PT ;  /* 0x7f8000000000780b */ /* 0x000fd60003f3d200 */
[----:B------:R-:W-:Y:S05]  /*0a30*/  @!P2 BRA !P3, `(.L_x_14) ;  /* 0x00000004002ca947 */ /* 0x000fea0005800000 */
[----:B------:R-:W-:-:S04]  /*0a40*/  LOP3.LUT P3, RZ, R0, 0x7fffffff, RZ, 0xc0, !PT ;  /* 0x7fffffff00ff7812 */ /* 0x000fc8000786c0ff */
[----:B------:R-:W-:-:S13]  /*0a50*/  PLOP3.LUT P2, PT, P2, P3, PT, 0x2f, 0xf2 ;  /* 0x0000000000f2781c */ /* 0x000fda0001746577 */
[----:B------:R-:W-:Y:S05]  /*0a60*/  @P2 BRA `(.L_x_15) ;  /* 0x0000000400182947 */ /* 0x000fea0003800000 */
[----:B------:R-:W-:-:S04]  /*0a70*/  LOP3.LUT P2, RZ, R11, 0x7fffffff, RZ, 0xc0, !PT ;  /* 0x7fffffff0bff7812 */ /* 0x000fc8000784c0ff */
[----:B------:R-:W-:-:S13]  /*0a80*/  PLOP3.LUT P1, PT, P1, P2, PT, 0x2f, 0xf2 ;  /* 0x0000000000f2781c */ /* 0x000fda0000f24577 */
[----:B------:R-:W-:Y:S05]  /*0a90*/  @P1 BRA `(.L_x_16) ;  /* 0x0000000400001947 */ /* 0x000fea0003800000 */
[----:B------:R-:W-:Y:S02]  /*0aa0*/  ISETP.GE.AND P1, PT, R12, RZ, PT ;  /* 0x000000ff0c00720c */ /* 0x000fe40003f26270 */
[----:B------:R-:W-:-:S11]  /*0ab0*/  ISETP.GE.AND P2, PT, R13, RZ, PT ;  /* 0x000000ff0d00720c */ /* 0x000fd60003f46270 */
[----:B------:R-:W-:Y:S02]  /*0ac0*/  @P1 IMAD.MOV.U32 R8, RZ, RZ, RZ ;  /* 0x000000ffff081224 */ /* 0x000fe400078e00ff */
[----:B------:R-:W-:Y:S01]  /*0ad0*/  @!P1 FFMA R0, R0, 1.84467440737095516160e+19, RZ ;  /* 0x5f80000000009823 */ /* 0x000fe200000000ff */
[----:B------:R-:W-:Y:S02]  /*0ae0*/  @!P1 IMAD.MOV.U32 R8, RZ, RZ, -0x40 ;  /* 0xffffffc0ff089424 */ /* 0x000fe400078e00ff */
[----:B------:R-:W-:Y:S02]  /*0af0*/  @!P2 FFMA R11, R3, 1.84467440737095516160e+19, RZ ;  /* 0x5f800000030ba823 */ /* 0x000fe400000000ff */
[----:B------:R-:W-:-:S07]  /*0b00*/  @!P2 VIADD R8, R8, 0x40 ;  /* 0x000000400808a836 */ /* 0x000fce0000000000 */
.L_x_12:
[----:B------:R-:W-:Y:S01]  /*0b10*/  LEA R12, R10, 0xc0800000, 0x17 ;  /* 0xc08000000a0c7811 */ /* 0x000fe200078eb8ff */
[----:B------:R-:W-:Y:S04]  /*0b20*/  BSSY.RECONVERGENT B2, `(.L_x_17) ;  /* 0x0000036000027945 */ /* 0x000fe80003800200 */
[----:B------:R-:W-:Y:S02]  /*0b30*/  IMAD.IADD R12, R11, 0x1, -R12 ;  /* 0x000000010b0c7824 */ /* 0x000fe400078e0a0c */
[----:B------:R-:W-:Y:S02]  /*0b40*/  VIADD R11, R14, 0xffffff81 ;  /* 0xffffff810e0b7836 */ /* 0x000fe40000000000 */
[----:B------:R-:W0:Y:S01]  /*0b50*/  MUFU.RCP R13, R12 ;  /* 0x0000000c000d7308 */ /* 0x000e220000001000 */
[----:B------:R-:W-:Y:S01]  /*0b60*/  FADD.FTZ R15, -R12, -RZ ;  /* 0x800000ff0c0f7221 */ /* 0x000fe20000010100 */
[C---:B------:R-:W-:Y:S01]  /*0b70*/  IMAD R0, R11.reuse, -0x800000, R0 ;  /* 0xff8000000b007824 */ /* 0x040fe200078e0200 */
[----:B------:R-:W-:-:S05]  /*0b80*/  IADD3 R11, PT, PT, R11, 0x7f, -R10 ;  /* 0x0000007f0b0b7810 */ /* 0x000fca0007ffe80a */
[----:B------:R-:W-:Y:S02]  /*0b90*/  IMAD.IADD R11, R11, 0x1, R8 ;  /* 0x000000010b0b7824 */ /* 0x000fe400078e0208 */
[----:B0-----:R-:W-:-:S04]  /*0ba0*/  FFMA R14, R13, R15, 1 ;  /* 0x3f8000000d0e7423 */ /* 0x001fc8000000000f */
[----:B------:R-:W-:-:S04]  /*0bb0*/  FFMA R16, R13, R14, R13 ;  /* 0x0000000e0d107223 */ /* 0x000fc8000000000d */
[----:B------:R-:W-:-:S04]  /*0bc0*/  FFMA R13, R0, R16, RZ ;  /* 0x00000010000d7223 */ /* 0x000fc800000000ff */
[----:B------:R-:W-:-:S04]  /*0bd0*/  FFMA R14, R15, R13, R0 ;  /* 0x0000000d0f0e7223 */ /* 0x000fc80000000000 */
[----:B------:R-:W-:-:S04]  /*0be0*/  FFMA R13, R16, R14, R13 ;  /* 0x0000000e100d7223 */ /* 0x000fc8000000000d */
[----:B------:R-:W-:-:S04]  /*0bf0*/  FFMA R14, R15, R13, R0 ;  /* 0x0000000d0f0e7223 */ /* 0x000fc80000000000 */
[----:B------:R-:W-:-:S05]  /*0c00*/  FFMA R0, R16, R14, R13 ;  /* 0x0000000e10007223 */ /* 0x000fca000000000d */
[----:B------:R-:W-:-:S04]  /*0c10*/  SHF.R.U32.HI R10, RZ, 0x17, R0 ;  /* 0x00000017ff0a7819 */ /* 0x000fc80000011600 */
[----:B------:R-:W-:-:S05]  /*0c20*/  LOP3.LUT R10, R10, 0xff, RZ, 0xc0, !PT ;  /* 0x000000ff0a0a7812 */ /* 0x000fca00078ec0ff */
[----:B------:R-:W-:-:S04]  /*0c30*/  IMAD.IADD R12, R10, 0x1, R11 ;  /* 0x000000010a0c7824 */ /* 0x000fc800078e020b */
[----:B------:R-:W-:-:S05]  /*0c40*/  VIADD R8, R12, 0xffffffff ;  /* 0xffffffff0c087836 */ /* 0x000fca0000000000 */
[----:B------:R-:W-:-:S13]  /*0c50*/  ISETP.GE.U32.AND P1, PT, R8, 0xfe, PT ;  /* 0x000000fe0800780c */ /* 0x000fda0003f26070 */
[----:B------:R-:W-:Y:S05]  /*0c60*/  @!P1 BRA `(.L_x_18) ;  /* 0x0000000000809947 */ /* 0x000fea0003800000 */
[----:B------:R-:W-:-:S13]  /*0c70*/  ISETP.GT.AND P1, PT, R12, 0xfe, PT ;  /* 0x000000fe0c00780c */ /* 0x000fda0003f24270 */
[----:B------:R-:W-:Y:S05]  /*0c80*/  @P1 BRA `(.L_x_19) ;  /* 0x00000000006c1947 */ /* 0x000fea0003800000 */
[----:B------:R-:W-:-:S13]  /*0c90*/  ISETP.GE.AND P1, PT, R12, 0x1, PT ;  /* 0x000000010c00780c */ /* 0x000fda0003f26270 */
[----:B------:R-:W-:Y:S05]  /*0ca0*/  @P1 BRA `(.L_x_20) ;  /* 0x0000000000741947 */ /* 0x000fea0003800000 */
[----:B------:R-:W-:Y:S02]  /*0cb0*/  ISETP.GE.AND P1, PT, R12, -0x18, PT ;  /* 0xffffffe80c00780c */ /* 0x000fe40003f26270 */
[----:B------:R-:W-:-:S11]  /*0cc0*/  LOP3.LUT R0, R0, 0x80000000, RZ, 0xc0, !PT ;  /* 0x8000000000007812 */ /* 0x000fd600078ec0ff */
[----:B------:R-:W-:Y:S05]  /*0cd0*/  @!P1 BRA `(.L_x_20) ;  /* 0x0000000000689947 */ /* 0x000fea0003800000 */
[CCC-:B------:R-:W-:Y:S01]  /*0ce0*/  FFMA.RZ R8, R16.reuse, R14.reuse, R13.reuse ;  /* 0x0000000e10087223 */ /* 0x1c0fe2000000c00d */
[-CC-:B------:R-:W-:Y:S01]  /*0cf0*/  FFMA.RM R11, R16, R14.reuse, R13.reuse ;  /* 0x0000000e100b7223 */ /* 0x180fe2000000400d */
[C---:B------:R-:W-:Y:S02]  /*0d00*/  ISETP.NE.AND P3, PT, R12.reuse, RZ, PT ;  /* 0x000000ff0c00720c */ /* 0x040fe40003f65270 */
[----:B------:R-:W-:Y:S02]  /*0d10*/  ISETP.NE.AND P2, PT, R12, RZ, PT ;  /* 0x000000ff0c00720c */ /* 0x000fe40003f45270 */
[----:B------:R-:W-:Y:S01]  /*0d20*/  LOP3.LUT R10, R8, 0x7fffff, RZ, 0xc0, !PT ;  /* 0x007fffff080a7812 */ /* 0x000fe200078ec0ff */
[----:B------:R-:W-:Y:S01]  /*0d30*/  FFMA.RP R8, R16, R14, R13 ;  /* 0x0000000e10087223 */ /* 0x000fe2000000800d */
[----:B------:R-:W-:Y:S02]  /*0d40*/  VIADD R13, R12, 0x20 ;  /* 0x000000200c0d7836 */ /* 0x000fe40000000000 */
[----:B------:R-:W-:Y:S01]  /*0d50*/  LOP3.LUT R10, R10, 0x800000, RZ, 0xfc, !PT ;  /* 0x008000000a0a7812 */ /* 0x000fe200078efcff */
[----:B------:R-:W-:Y:S01]  /*0d60*/  IMAD.MOV R12, RZ, RZ, -R12 ;  /* 0x000000ffff0c7224 */ /* 0x000fe200078e0a0c */
[----:B------:R-:W-:-:S02]  /*0d70*/  FSETP.NEU.FTZ.AND P1, PT, R8, R11, PT ;  /* 0x0000000b0800720b */ /* 0x000fc40003f3d000 */
[----:B------:R-:W-:Y:S02]  /*0d80*/  SHF.L.U32 R13, R10, R13, RZ ;  /* 0x0000000d0a0d7219 */ /* 0x000fe400000006ff */
[----:B------:R-:W-:Y:S02]  /*0d90*/  SEL R11, R12, RZ, P3 ;  /* 0x000000ff0c0b7207 */ /* 0x000fe40001800000 */
[----:B------:R-:W-:Y:S02]  /*0da0*/  ISETP.NE.AND P2, PT, R13, RZ, P2 ;  /* 0x000000ff0d00720c */ /* 0x000fe40001745270 */
[----:B------:R-:W-:Y:S02]  /*0db0*/  SHF.R.U32.HI R11, RZ, R11, R10 ;  /* 0x0000000bff0b7219 */ /* 0x000fe4000001160a */
[----:B------:R-:W-:Y:S02]  /*0dc0*/  PLOP3.LUT P1, PT, P1, P2, PT, 0xf8, 0x8f ;  /* 0x00000000008f781c */ /* 0x000fe40000f25f70 */
[----:B------:R-:W-:-:S02]  /*0dd0*/  SHF.R.U32.HI R13, RZ, 0x1, R11 ;  /* 0x00000001ff0d7819 */ /* 0x000fc4000001160b */
[----:B------:R-:W-:-:S04]  /*0de0*/  SEL R8, RZ, 0x1, !P1 ;  /* 0x00000001ff087807 */ /* 0x000fc80004800000 */
[----:B------:R-:W-:-:S04]  /*0df0*/  LOP3.LUT R8, R8, 0x1, R13, 0xf8, !PT ;  /* 0x0000000108087812 */ /* 0x000fc800078ef80d */
[----:B------:R-:W-:-:S05]  /*0e00*/  LOP3.LUT R8, R8, R11, RZ, 0xc0, !PT ;  /* 0x0000000b08087212 */ /* 0x000fca00078ec0ff */
[----:B------:R-:W-:-:S05]  /*0e10*/  IMAD.IADD R13, R13, 0x1, R8 ;  /* 0x000000010d0d7824 */ /* 0x000fca00078e0208 */
[----:B------:R-:W-:Y:S01]  /*0e20*/  LOP3.LUT R0, R13, R0, RZ, 0xfc, !PT ;  /* 0x000000000d007212 */ /* 0x000fe200078efcff */
[----:B------:R-:W-:Y:S06]  /*0e30*/  BRA `(.L_x_20) ;  /* 0x0000000000107947 */ /* 0x000fec0003800000 */
.L_x_19:
[----:B------:R-:W-:-:S04]  /*0e40*/  LOP3.LUT R0, R0, 0x80000000, RZ, 0xc0, !PT ;  /* 0x8000000000007812 */ /* 0x000fc800078ec0ff */
[----:B------:R-:W-:Y:S01]  /*0e50*/  LOP3.LUT R0, R0, 0x7f800000, RZ, 0xfc, !PT ;  /* 0x7f80000000007812 */ /* 0x000fe200078efcff */
[----:B------:R-:W-:Y:S06]  /*0e60*/  BRA `(.L_x_20) ;  /* 0x0000000000047947 */ /* 0x000fec0003800000 */
.L_x_18:
[----:B------:R-:W-:-:S07]  /*0e70*/  IMAD R0, R11, 0x800000, R0 ;  /* 0x008000000b007824 */ /* 0x000fce00078e0200 */
.L_x_20:
[----:B------:R-:W-:Y:S05]  /*0e80*/  BSYNC.RECONVERGENT B2 ;  /* 0x0000000000027941 */ /* 0x000fea0003800200 */
.L_x_17:
[----:B------:R-:W-:Y:S05]  /*0e90*/  BRA `(.L_x_21) ;  /* 0x0000000000207947 */ /* 0x000fea0003800000 */
.L_x_16:
[----:B------:R-:W-:-:S04]  /*0ea0*/  LOP3.LUT R0, R11, 0x80000000, R0, 0x48, !PT ;  /* 0x800000000b007812 */ /* 0x000fc800078e4800 */
[----:B------:R-:W-:Y:S01]  /*0eb0*/  LOP3.LUT R0, R0, 0x7f800000, RZ, 0xfc, !PT ;  /* 0x7f80000000007812 */ /* 0x000fe200078efcff */
[----:B------:R-:W-:Y:S06]  /*0ec0*/  BRA `(.L_x_21) ;  /* 0x0000000000147947 */ /* 0x000fec0003800000 */
.L_x_15:
[----:B------:R-:W-:Y:S01]  /*0ed0*/  LOP3.LUT R0, R11, 0x80000000, R0, 0x48, !PT ;  /* 0x800000000b007812 */ /* 0x000fe200078e4800 */
[----:B------:R-:W-:Y:S06]  /*0ee0*/  BRA `(.L_x_21) ;  /* 0x00000000000c7947 */ /* 0x000fec0003800000 */
.L_x_14:
[----:B------:R-:W0:Y:S01]  /*0ef0*/  MUFU.RSQ R0, -QNAN ;  /* 0xffc0000000007908 */ /* 0x000e220000001400 */
[----:B------:R-:W-:Y:S05]  /*0f00*/  BRA `(.L_x_21) ;  /* 0x0000000000047947 */ /* 0x000fea0003800000 */
.L_x_13:
[----:B------:R-:W-:-:S07]  /*0f10*/  FADD.FTZ R0, R0, R3 ;  /* 0x0000000300007221 */ /* 0x000fce0000010000 */
.L_x_21:
[----:B------:R-:W-:Y:S05]  /*0f20*/  BSYNC.RECONVERGENT B1 ;  /* 0x0000000000017941 */ /* 0x000fea0003800200 */
.L_x_11:
[----:B------:R-:W-:Y:S02]  /*0f30*/  IMAD.MOV.U32 R10, RZ, RZ, R6 ;  /* 0x000000ffff0a7224 */ /* 0x000fe400078e0006 */
[----:B------:R-:W-:-:S04]  /*0f40*/  IMAD.MOV.U32 R11, RZ, RZ, 0x0 ;  /* 0x00000000ff0b7424 */ /* 0x000fc800078e00ff */
[----:B0-----:R-:W-:Y:S05]  /*0f50*/  RET.REL.NODEC R10 `(_Z23quant_fp8_vector_kernelI13__nv_bfloat16EvPKT_P13__nv_fp8_e4m3Pfm) ;  /* 0xfffffff00a287950 */ /* 0x001fea0003c3ffff */
.L_x_22:
[----:B------:R-:W-:-:S00]  /*0f60*/  BRA `(.L_x_22) ;  /* 0xfffffffc00fc7947 */ /* 0x000fc0000383ffff */
[----:B------:R-:W-:-:S00]  /*0f70*/  NOP ;  /* 0x0000000000007918 */ /* 0x000fc00000000000 */
        /* <DEDUP_REMOVED lines=8> */
.L_x_75:


//--------------------- .text._Z23quant_fp8_vector_kernelI6__halfEvPKT_P13__nv_fp8_e4m3Pfm --------------------------
	.section	.text._Z23quant_fp8_vector_kernelI6__halfEvPKT_P13__nv_fp8_e4m3Pfm,"ax",@progbits
	.align	128
        .global         _Z23quant_fp8_vector_kernelI6__halfEvPKT_P13__nv_fp8_e4m3Pfm
        .type           _Z23quant_fp8_vector_kernelI6__halfEvPKT_P13__nv_fp8_e4m3Pfm,@function
        .size           _Z23quant_fp8_vector_kernelI6__halfEvPKT_P13__nv_fp8_e4m3Pfm,(.L_x_76 - _Z23quant_fp8_vector_kernelI6__halfEvPKT_P13__nv_fp8_e4m3Pfm)
        .other          _Z23quant_fp8_vector_kernelI6__halfEvPKT_P13__nv_fp8_e4m3Pfm,@"STO_CUDA_ENTRY STV_DEFAULT"
_Z23quant_fp8_vector_kernelI6__halfEvPKT_P13__nv_fp8_e4m3Pfm:
.text._Z23quant_fp8_vector_kernelI6__halfEvPKT_P13__nv_fp8_e4m3Pfm:
        /* <DEDUP_REMOVED lines=25> */
.L_x_27:
[----:B------:R-:W-:-:S04]  /*0190*/  LEA R10, P1, R0, UR8, 0x1 ;  /* 0x00000008000a7c11 */ /* 0x000fc8000f8208ff */
[----:B------:R-:W-:-:S05]  /*01a0*/  LEA.HI.X R11, R0, UR9, R11, 0x1, P1 ;  /* 0x00000009000b7c11 */ /* 0x000fca00088f0c0b */
[----:B------:R-:W2:Y:S01]  /*01b0*/  LDG.E.U16.CONSTANT R10, desc[UR6][R10.64] ;  /* 0x000000060a0a7981 */ /* 0x000ea2000c1e9500 */
[----:B------:R-:W-:Y:S05]  /*01c0*/  YIELD ;  /* 0x0000000000007946 */ /* 0x000fea0003800000 */
[----:B------:R-:W-:Y:S01]  /*01d0*/  BSSY.RECONVERGENT B0, `(.L_x_24) ;  /* 0x000001a000007945 */ /* 0x000fe20003800200 */
[----:B--2---:R-:W-:-:S05]  /*01e0*/  HADD2.F32 R0, -RZ, R10.H0_H0 ;  /* 0x2000000aff007230 */ /* 0x004fca0000004100 */
        /* <DEDUP_REMOVED lines=14> */
.L_x_25:
        /* <DEDUP_REMOVED lines=10> */
.L_x_26:
[----:B------:R-:W-:Y:S05]  /*0370*/  BSYNC.RECONVERGENT B0 ;  /* 0x0000000000007941 */ /* 0x000fea0003800200 */
.L_x_24:
        /* <DEDUP_REMOVED lines=11> */
.L_x_23:
        /* <DEDUP_REMOVED lines=20> */
[----:B------:R-:W-:Y:S05]  /*0570*/  CALL.REL.NOINC `($__internal_1_$__cuda_sm3x_div_rn_noftz_f32_slowpath) ;  /* 0x0000000000d87944 */ /* 0x000fea0003c00000 */
[----:B------:R-:W-:-:S07]  /*0580*/  IMAD.MOV.U32 R3, RZ, RZ, R0 ;  /* 0x000000ffff037224 */ /* 0x000fce00078e0000 */
.L_x_30:
        /* <DEDUP_REMOVED lines=8> */
.L_x_29:
[----:B------:R-:W-:Y:S05]  /*0610*/  BSYNC.RECONVERGENT B0 ;  /* 0x0000000000007941 */ /* 0x000fea0003800200 */
.L_x_28:
        /* <DEDUP_REMOVED lines=10> */
.L_x_33:
[----:B--2---:R-:W-:-:S04]  /*06c0*/  LEA R10, P0, R2, UR10, 0x1 ;  /* 0x0000000a020a7c11 */ /* 0x004fc8000f8008ff */
[----:B------:R-:W-:-:S05]  /*06d0*/  LEA.HI.X R11, R2, UR11, R9, 0x1, P0 ;  /* 0x0000000b020b7c11 */ /* 0x000fca00080f0c09 */
[----:B------:R-:W2:Y:S01]  /*06e0*/  LDG.E.U16.CONSTANT R0, desc[UR6][R10.64] ;  /* 0x000000060a007981 */ /* 0x000ea2000c1e9500 */
[----:B0-----:R-:W0:Y:S01]  /*06f0*/  MUFU.RCP R6, R3 ;  /* 0x0000000300067308 */ /* 0x001e220000001000 */
[----:B------:R-:W-:Y:S01]  /*0700*/  BSSY.RECONVERGENT B0, `(.L_x_31) ;  /* 0x000000c000007945 */ /* 0x000fe20003800200 */
[----:B0-----:R-:W-:-:S04]  /*0710*/  FFMA R13, -R3, R6, 1 ;  /* 0x3f800000030d7423 */ /* 0x001fc80000000106 */
[----:B------:R-:W-:Y:S01]  /*0720*/  FFMA R13, R6, R13, R6 ;  /* 0x0000000d060d7223 */ /* 0x000fe20000000006 */
[----:B--2---:R-:W-:-:S04]  /*0730*/  HADD2.F32 R0, -RZ, R0.H0_H0 ;  /* 0x20000000ff007230 */ /* 0x004fc80000004100 */
[----:B------:R-:W0:Y:S01]  /*0740*/  FCHK P0, R0, R3 ;  /* 0x0000000300007302 */ /* 0x000e220000000000 */
[----:B------:R-:W-:-:S04]  /*0750*/  FFMA R6, R0, R13, RZ ;  /* 0x0000000d00067223 */ /* 0x000fc800000000ff */
[----:B------:R-:W-:-:S04]  /*0760*/  FFMA R8, -R3, R6, R0 ;  /* 0x0000000603087223 */ /* 0x000fc80000000100 */
[----:B------:R-:W-:Y:S01]  /*0770*/  FFMA R6, R13, R8, R6 ;  /* 0x000000080d067223 */ /* 0x000fe20000000006 */
[----:B0-----:R-:W-:Y:S06]  /*0780*/  @!P0 BRA `(.L_x_32) ;  /* 0x00000000000c8947 */ /* 0x001fec0003800000 */
[----:B------:R-:W-:-:S07]  /*0790*/  MOV R6, 0x7b0 ;  /* 0x000007b000067802 */ /* 0x000fce0000000f00 */
[----:B-1----:R-:W-:Y:S05]  /*07a0*/  CALL.REL.NOINC `($__internal_1_$__cuda_sm3x_div_rn_noftz_f32_slowpath) ;  /* 0x00000000004c7944 */ /* 0x002fea0003c00000 */
[----:B------:R-:W-:-:S07]  /*07b0*/  IMAD.MOV.U32 R6, RZ, RZ, R0 ;  /* 0x000000ffff067224 */ /* 0x000fce00078e0000 */
.L_x_32:
[----:B-1----:R-:W-:Y:S05]  /*07c0*/  BSYNC.RECONVERGENT B0 ;  /* 0x0000000000007941 */ /* 0x002fea0003800200 */
.L_x_31:
        /* <DEDUP_REMOVED lines=17> */
        .weak           $__internal_1_$__cuda_sm3x_div_rn_noftz_f32_slowpath
        .type           $__internal_1_$__cuda_sm3x_div_rn_noftz_f32_slowpath,@function
        .size           $__internal_1_$__cuda_sm3x_div_rn_noftz_f32_slowpath,(.L_x_76 - $__internal_1_$__cuda_sm3x_div_rn_noftz_f32_slowpath)
$__internal_1_$__cuda_sm3x_div_rn_noftz_f32_slowpath:
        /* <DEDUP_REMOVED lines=35> */
.L_x_35:
        /* <DEDUP_REMOVED lines=51> */
.L_x_42:
[----:B------:R-:W-:-:S04]  /*0e40*/  LOP3.LUT R0, R0, 0x80000000, RZ, 0xc0, !PT ;  /* 0x8000000000007812 */ /* 0x000fc800078ec0ff */
[----:B------:R-:W-:Y:S01]  /*0e50*/  LOP3.LUT R0, R0, 0x7f800000, RZ, 0xfc, !PT ;  /* 0x7f80000000007812 */ /* 0x000fe200078efcff */
[----:B------:R-:W-:Y:S06]  /*0e60*/  BRA `(.L_x_43) ;  /* 0x0000000000047947 */ /* 0x000fec0003800000 */
.L_x_41:
[----:B------:R-:W-:-:S07]  /*0e70*/  IMAD R0, R11, 0x800000, R0 ;  /* 0x008000000b007824 */ /* 0x000fce00078e0200 */
.L_x_43:
[----:B------:R-:W-:Y:S05]  /*0e80*/  BSYNC.RECONVERGENT B2 ;  /* 0x0000000000027941 */ /* 0x000fea0003800200 */
.L_x_40:
[----:B------:R-:W-:Y:S05]  /*0e90*/  BRA `(.L_x_44) ;  /* 0x0000000000207947 */ /* 0x000fea0003800000 */
.L_x_39:
[----:B------:R-:W-:-:S04]  /*0ea0*/  LOP3.LUT R0, R11, 0x80000000, R0, 0x48, !PT ;  /* 0x800000000b007812 */ /* 0x000fc800078e4800 */
[----:B------:R-:W-:Y:S01]  /*0eb0*/  LOP3.LUT R0, R0, 0x7f800000, RZ, 0xfc, !PT ;  /* 0x7f80000000007812 */ /* 0x000fe200078efcff */
[----:B------:R-:W-:Y:S06]  /*0ec0*/  BRA `(.L_x_44) ;  /* 0x0000000000147947 */ /* 0x000fec0003800000 */
.L_x_38:
[----:B------:R-:W-:Y:S01]  /*0ed0*/  LOP3.LUT R0, R11, 0x80000000, R0, 0x48, !PT ;  /* 0x800000000b007812 */ /* 0x000fe200078e4800 */
[----:B------:R-:W-:Y:S06]  /*0ee0*/  BRA `(.L_x_44) ;  /* 0x00000000000c7947 */ /* 0x000fec0003800000 */
.L_x_37:
[----:B------:R-:W0:Y:S01]  /*0ef0*/  MUFU.RSQ R0, -QNAN ;  /* 0xffc0000000007908 */ /* 0x000e220000001400 */
[----:B------:R-:W-:Y:S05]  /*0f00*/  BRA `(.L_x_44) ;  /* 0x0000000000047947 */ /* 0x000fea0003800000 */
.L_x_36:
[----:B------:R-:W-:-:S07]  /*0f10*/  FADD.FTZ R0, R0, R3 ;  /* 0x0000000300007221 */ /* 0x000fce0000010000 */
.L_x_44:
[----:B------:R-:W-:Y:S05]  /*0f20*/  BSYNC.RECONVERGENT B1 ;  /* 0x0000000000017941 */ /* 0x000fea0003800200 */
.L_x_34:
[----:B------:R-:W-:Y:S02]  /*0f30*/  IMAD.MOV.U32 R10, RZ, RZ, R6 ;  /* 0x000000ffff0a7224 */ /* 0x000fe400078e0006 */
[----:B------:R-:W-:-:S04]  /*0f40*/  IMAD.MOV.U32 R11, RZ, RZ, 0x0 ;  /* 0x00000000ff0b7424 */ /* 0x000fc800078e00ff */
[----:B0-----:R-:W-:Y:S05]  /*0f50*/  RET.REL.NODEC R10 `(_Z23quant_fp8_vector_kernelI6__halfEvPKT_P13__nv_fp8_e4m3Pfm) ;  /* 0xfffffff00a287950 */ /* 0x001fea0003c3ffff */
.L_x_45:
        /* <DEDUP_REMOVED lines=10> */
.L_x_76:


//--------------------- .text._Z23quant_fp8_vector_kernelIfEvPKT_P13__nv_fp8_e4m3Pfm --------------------------
	.section	.text._Z23quant_fp8_vector_kernelIfEvPKT_P13__nv_fp8_e4m3Pfm,"ax",@progbits
	.align	128
        .global         _Z23quant_fp8_vector_kernelIfEvPKT_P13__nv_fp8_e4m3Pfm
        .type           _Z23quant_fp8_vector_kernelIfEvPKT_P13__nv_fp8_e4m3Pfm,@function
        .size           _Z23quant_fp8_vector_kernelIfEvPKT_P13__nv_fp8_e4m3Pfm,(.L_x_77 - _Z23quant_fp8_vector_kernelIfEvPKT_P13__nv_fp8_e4m3Pfm)
        .other          _Z23quant_fp8_vector_kernelIfEvPKT_P13__nv_fp8_e4m3Pfm,@"STO_CUDA_ENTRY STV_DEFAULT"
_Z23quant_fp8_vector_kernelIfEvPKT_P13__nv_fp8_e4m3Pfm:
.text._Z23quant_fp8_vector_kernelIfEvPKT_P13__nv_fp8_e4m3Pfm:
        /* <DEDUP_REMOVED lines=25> */
.L_x_50:
[----:B------:R-:W-:-:S04]  /*0190*/  LEA R10, P1, R8, UR8, 0x2 ;  /* 0x00000008080a7c11 */ /* 0x000fc8000f8210ff */
[----:B------:R-:W-:-:S05]  /*01a0*/  LEA.HI.X R11, R8, UR9, R11, 0x2, P1 ;  /* 0x00000009080b7c11 */ /* 0x000fca00088f140b */
[----:B------:R-:W2:Y:S01]  /*01b0*/  LDG.E.CONSTANT R10, desc[UR6][R10.64] ;  /* 0x000000060a0a7981 */ /* 0x000ea2000c1e9900 */
[----:B------:R-:W-:Y:S05]  /*01c0*/  YIELD ;  /* 0x0000000000007946 */ /* 0x000fea0003800000 */
[----:B------:R-:W-:Y:S01]  /*01d0*/  BSSY.RECONVERGENT B0, `(.L_x_47) ;  /* 0x0000019000007945 */ /* 0x000fe20003800200 */
[C---:B--2---:R-:W-:Y:S01]  /*01e0*/  FSETP.GE.AND P1, PT, |R10|.reuse, RZ, PT ;  /* 0x000000ff0a00720b */ /* 0x044fe20003f26200 */
        /* <DEDUP_REMOVED lines=13> */
.L_x_48:
        /* <DEDUP_REMOVED lines=10> */
.L_x_49:
[----:B------:R-:W-:Y:S05]  /*0360*/  BSYNC.RECONVERGENT B0 ;  /* 0x0000000000007941 */ /* 0x000fea0003800200 */
.L_x_47:
        /* <DEDUP_REMOVED lines=11> */
.L_x_46:
        /* <DEDUP_REMOVED lines=20> */
[----:B------:R-:W-:Y:S05]  /*0560*/  CALL.REL.NOINC `($__internal_2_$__cuda_sm3x_div_rn_noftz_f32_slowpath) ;  /* 0x0000000000d47944 */ /* 0x000fea0003c00000 */
[----:B------:R-:W-:-:S07]  /*0570*/  IMAD.MOV.U32 R3, RZ, RZ, R0 ;  /* 0x000000ffff037224 */ /* 0x000fce00078e0000 */
.L_x_53:
        /* <DEDUP_REMOVED lines=8> */
.L_x_52:
[----:B------:R-:W-:Y:S05]  /*0600*/  BSYNC.RECONVERGENT B0 ;  /* 0x0000000000007941 */ /* 0x000fea0003800200 */
.L_x_51:
        /* <DEDUP_REMOVED lines=10> */
.L_x_56:
[----:B--2---:R-:W-:-:S04]  /*06b0*/  LEA R10, P0, R2, UR10, 0x2 ;  /* 0x0000000a020a7c11 */ /* 0x004fc8000f8010ff */
[----:B------:R-:W-:-:S05]  /*06c0*/  LEA.HI.X R11, R2, UR11, R9, 0x2, P0 ;  /* 0x0000000b020b7c11 */ /* 0x000fca00080f1409 */
[----:B------:R-:W2:Y:S01]  /*06d0*/  LDG.E.CONSTANT R0, desc[UR6][R10.64] ;  /* 0x000000060a007981 */ /* 0x000ea2000c1e9900 */
[----:B0-----:R-:W0:Y:S01]  /*06e0*/  MUFU.RCP R6, R3 ;  /* 0x0000000300067308 */ /* 0x001e220000001000 */
[----:B------:R-:W-:Y:S01]  /*06f0*/  BSSY.RECONVERGENT B0, `(.L_x_54) ;  /* 0x000000b000007945 */ /* 0x000fe20003800200 */
[----:B0-----:R-:W-:-:S04]  /*0700*/  FFMA R13, -R3, R6, 1 ;  /* 0x3f800000030d7423 */ /* 0x001fc80000000106 */
[----:B------:R-:W-:Y:S02]  /*0710*/  FFMA R13, R6, R13, R6 ;  /* 0x0000000d060d7223 */ /* 0x000fe40000000006 */
[----:B--2---:R-:W0:Y:S02]  /*0720*/  FCHK P0, R0, R3 ;  /* 0x0000000300007302 */ /* 0x004e240000000000 */
[----:B------:R-:W-:-:S04]  /*0730*/  FFMA R6, R0, R13, RZ ;  /* 0x0000000d00067223 */ /* 0x000fc800000000ff */
[----:B------:R-:W-:-:S04]  /*0740*/  FFMA R8, -R3, R6, R0 ;  /* 0x0000000603087223 */ /* 0x000fc80000000100 */
[----:B------:R-:W-:Y:S01]  /*0750*/  FFMA R6, R13, R8, R6 ;  /* 0x000000080d067223 */ /* 0x000fe20000000006 */
[----:B0-----:R-:W-:Y:S06]  /*0760*/  @!P0 BRA `(.L_x_55) ;  /* 0x00000000000c8947 */ /* 0x001fec0003800000 */
[----:B------:R-:W-:-:S07]  /*0770*/  MOV R6, 0x790 ;  /* 0x0000079000067802 */ /* 0x000fce0000000f00 */
[----:B-1----:R-:W-:Y:S05]  /*0780*/  CALL.REL.NOINC `($__internal_2_$__cuda_sm3x_div_rn_noftz_f32_slowpath) ;  /* 0x00000000004c7944 */ /* 0x002fea0003c00000 */
[----:B------:R-:W-:-:S07]  /*0790*/  IMAD.MOV.U32 R6, RZ, RZ, R0 ;  /* 0x000000ffff067224 */ /* 0x000fce00078e0000 */
.L_x_55:
[----:B-1----:R-:W-:Y:S05]  /*07a0*/  BSYNC.RECONVERGENT B0 ;  /* 0x0000000000007941 */ /* 0x002fea0003800200 */
.L_x_54:
        /* <DEDUP_REMOVED lines=17> */
        .weak           $__internal_2_$__cuda_sm3x_div_rn_noftz_f32_slowpath
        .type           $__internal_2_$__cuda_sm3x_div_rn_noftz_f32_slowpath,@function
        .size           $__internal_2_$__cuda_sm3x_div_rn_noftz_f32_slowpath,(.L_x_77 - $__internal_2_$__cuda_sm3x_div_rn_noftz_f32_slowpath)
$__internal_2_$__cuda_sm3x_div_rn_noftz_f32_slowpath:
        /* <DEDUP_REMOVED lines=35> */
.L_x_58:
        /* <DEDUP_REMOVED lines=51> */
.L_x_65:
[----:B------:R-:W-:-:S04]  /*0e20*/  LOP3.LUT R0, R0, 0x80000000, RZ, 0xc0, !PT ;  /* 0x8000000000007812 */ /* 0x000fc800078ec0ff */
[----:B------:R-:W-:Y:S01]  /*0e30*/  LOP3.LUT R0, R0, 0x7f800000, RZ, 0xfc, !PT ;  /* 0x7f80000000007812 */ /* 0x000fe200078efcff */
[----:B------:R-:W-:Y:S06]  /*0e40*/  BRA `(.L_x_66) ;  /* 0x0000000000047947 */ /* 0x000fec0003800000 */
.L_x_64:
[----:B------:R-:W-:-:S07]  /*0e50*/  IMAD R0, R11, 0x800000, R0 ;  /* 0x008000000b007824 */ /* 0x000fce00078e0200 */
.L_x_66:
[----:B------:R-:W-:Y:S05]  /*0e60*/  BSYNC.RECONVERGENT B2 ;  /* 0x0000000000027941 */ /* 0x000fea0003800200 */
.L_x_63:
[----:B------:R-:W-:Y:S05]  /*0e70*/  BRA `(.L_x_67) ;  /* 0x0000000000207947 */ /* 0x000fea0003800000 */
.L_x_62:
[----:B------:R-:W-:-:S04]  /*0e80*/  LOP3.LUT R0, R11, 0x80000000, R0, 0x48, !PT ;  /* 0x800000000b007812 */ /* 0x000fc800078e4800 */
[----:B------:R-:W-:Y:S01]  /*0e90*/  LOP3.LUT R0, R0, 0x7f800000, RZ, 0xfc, !PT ;  /* 0x7f80000000007812 */ /* 0x000fe200078efcff */
[----:B------:R-:W-:Y:S06]  /*0ea0*/  BRA `(.L_x_67) ;  /* 0x0000000000147947 */ /* 0x000fec0003800000 */
.L_x_61:
[----:B------:R-:W-:Y:S01]  /*0eb0*/  LOP3.LUT R0, R11, 0x80000000, R0, 0x48, !PT ;  /* 0x800000000b007812 */ /* 0x000fe200078e4800 */
[----:B------:R-:W-:Y:S06]  /*0ec0*/  BRA `(.L_x_67) ;  /* 0x00000000000c7947 */ /* 0x000fec0003800000 */
.L_x_60:
[----:B------:R-:W0:Y:S01]  /*0ed0*/  MUFU.RSQ R0, -QNAN ;  /* 0xffc0000000007908 */ /* 0x000e220000001400 */
[----:B------:R-:W-:Y:S05]  /*0ee0*/  BRA `(.L_x_67) ;  /* 0x0000000000047947 */ /* 0x000fea0003800000 */
.L_x_59:
[----:B------:R-:W-:-:S07]  /*0ef0*/  FADD.FTZ R0, R0, R3 ;  /* 0x0000000300007221 */ /* 0x000fce0000010000 */
.L_x_67:
[----:B------:R-:W-:Y:S05]  /*0f00*/  BSYNC.RECONVERGENT B1 ;  /* 0x0000000000017941 */ /* 0x000fea0003800200 */
.L_x_57:
[----:B------:R-:W-:Y:S02]  /*0f10*/  IMAD.MOV.U32 R10, RZ, RZ, R6 ;  /* 0x000000ffff0a7224 */ /* 0x000fe400078e0006 */
[----:B------:R-:W-:-:S04]  /*0f20*/  IMAD.MOV.U32 R11, RZ, RZ, 0x0 ;  /* 0x00000000ff0b7424 */ /* 0x000fc800078e00ff */
[----:B0-----:R-:W-:Y:S05]  /*0f30*/  RET.REL.NODEC R10 `(_Z23quant_fp8_vector_kernelIfEvPKT_P13__nv_fp8_e4m3Pfm) ;  /* 0xfffffff00a307950 */ /* 0x001fea0003c3ffff */
.L_x_68:
        /* <DEDUP_REMOVED lines=12> */
.L_x_77:


//--------------------- .text._Z25dequant_fp8_vector_kernelI13__nv_bfloat16EvPK13__nv_fp8_e4m3PKfPT_m --------------------------
	.section	.text._Z25dequant_fp8_vector_kernelI13__nv_bfloat16EvPK13__nv_fp8_e4m3PKfPT_m,"ax",@progbits
	.align	128
        .global         _Z25dequant_fp8_vector_kernelI13__nv_bfloat16EvPK13__nv_fp8_e4m3PKfPT_m
        .type           _Z25dequant_fp8_vector_kernelI13__nv_bfloat16EvPK13__nv_fp8_e4m3PKfPT_m,@function
        .size           _Z25dequant_fp8_vector_kernelI13__nv_bfloat16EvPK13__nv_fp8_e4m3PKfPT_m,(.L_x_81 - _Z25dequant_fp8_vector_kernelI13__nv_bfloat16EvPK13__nv_fp8_e4m3PKfPT_m)
        .other          _Z25dequant_fp8_vector_kernelI13__nv_bfloat16EvPK13__nv_fp8_e4m3PKfPT_m,@"STO_CUDA_ENTRY STV_DEFAULT"
_Z25dequant_fp8_vector_kernelI13__nv_bfloat16EvPK13__nv_fp8_e4m3PKfPT_m:
.text._Z25dequant_fp8_vector_kernelI13__nv_bfloat16EvPK13__nv_fp8_e4m3PKfPT_m:
[----:B------:R-:W-:Y:S01]  /*0000*/  LDC R1, c[0x0][0x37c] ;  /* 0x0000df00ff017b82 */ /* 0x000fe20000000800 */
[----:B------:R-:W0:Y:S01]  /*0010*/  S2R R9, SR_CTAID.X ;  /* 0x0000000000097919 */ /* 0x000e220000002500 */
[----:B------:R-:W1:Y:S01]  /*0020*/  LDCU.64 UR8, c[0x0][0x398] ;  /* 0x00007300ff0877ac */ /* 0x000e620008000a00 */
[----:B------:R-:W-:Y:S01]  /*0030*/  IMAD.MOV.U32 R3, RZ, RZ, RZ ;  /* 0x000000ffff037224 */ /* 0x000fe200078e00ff */
[----:B------:R-:W0:Y:S02]  /*0040*/  S2R R2, SR_TID.X ;  /* 0x0000000000027919 */ /* 0x000e240000002100 */
[----:B0-----:R-:W-:-:S03]  /*0050*/  IMAD.WIDE.U32 R6, R9, 0x80, R2 ;  /* 0x0000008009067825 */ /* 0x001fc600078e0002 */
[----:B-1----:R-:W-:-:S04]  /*0060*/  ISETP.GE.U32.AND P0, PT, R6, UR8, PT ;  /* 0x0000000806007c0c */ /* 0x002fc8000bf06070 */
[----:B------:R-:W-:-:S04]  /*0070*/  ISETP.GE.U32.AND.EX P0, PT, R7, UR9, PT, P0 ;  /* 0x0000000907007c0c */ /* 0x000fc8000bf06100 */
[----:B------:R-:W-:-:S13]  /*0080*/  ISETP.GT.U32.OR P0, PT, R2, 0x7f, P0 ;  /* 0x0000007f0200780c */ /* 0x000fda0000704470 */
[----:B------:R-:W-:Y:S05]  /*0090*/  @P0 EXIT ;  /* 0x000000000000094d */ /* 0x000fea0003800000 */
[----:B------:R-:W0:Y:S01]  /*00a0*/  LDC.64 R4, c[0x0][0x388] ;  /* 0x0000e200ff047b82 */ /* 0x000e220000000a00 */
[----:B------:R-:W1:Y:S01]  /*00b0*/  LDCU.64 UR4, c[0x0][0x358] ;  /* 0x00006b00ff0477ac */ /* 0x000e620008000a00 */
[----:B------:R-:W2:Y:S01]  /*00c0*/  LDCU UR6, c[0x0][0x360] ;  /* 0x00006c00ff0677ac */ /* 0x000ea20008000800 */
[----:B------:R-:W3:Y:S01]  /*00d0*/  LDCU.64 UR10, c[0x0][0x380] ;  /* 0x00007000ff0a77ac */ /* 0x000ee20008000a00 */
[----:B------:R-:W4:Y:S01]  /*00e0*/  LDCU.64 UR12, c[0x0][0x390] ;  /* 0x00007200ff0c77ac */ /* 0x000f220008000a00 */
[----:B0-----:R-:W-:-:S05]  /*00f0*/  IMAD.WIDE.U32 R4, R9, 0x4, R4 ;  /* 0x0000000409047825 */ /* 0x001fca00078e0004 */
[----:B-1----:R0:W5:Y:S01]  /*0100*/  LDG.E.CONSTANT R0, desc[UR4][R4.64] ;  /* 0x0000000404007981 */ /* 0x002162000c1e9900 */
[----:B------:R-:W-:Y:S02]  /*0110*/  IMAD.MOV.U32 R8, RZ, RZ, R2 ;  /* 0x000000ffff087224 */ /* 0x000fe400078e0002 */
[----:B--234-:R-:W-:-:S07]  /*0120*/  IMAD.MOV.U32 R11, RZ, RZ, RZ ;  /* 0x000000ffff0b7224 */ /* 0x01cfce00078e00ff */
.L_x_69:
[----:B------:R-:W-:-:S04]  /*0130*/  IADD3 R2, P0, PT, R6, UR10, RZ ;  /* 0x0000000a06027c10 */ /* 0x000fc8000ff1e0ff */
[----:B------:R-:W-:-:S05]  /*0140*/  IADD3.X R3, PT, PT, R7, UR11, RZ, P0, !PT ;  /* 0x0000000b07037c10 */ /* 0x000fca00087fe4ff */
[----:B------:R-:W2:Y:S01]  /*0150*/  LDG.E.U8.CONSTANT R2, desc[UR4][R2.64] ;  /* 0x0000000402027981 */ /* 0x000ea2000c1e9100 */
[----:B0-----:R-:W-:Y:S02]  /*0160*/  LEA R4, P0, R6, UR12, 0x1 ;  /* 0x0000000c06047c11 */ /* 0x001fe4000f8008ff */
[----:B------:R-:W-:-:S05]  /*0170*/  IADD3 R8, P1, PT, R8, UR6, RZ ;  /* 0x0000000608087c10 */ /* 0x000fca000ff3e0ff */
[----:B------:R-:W-:Y:S01]  /*0180*/  IMAD.X R11, RZ, RZ, R11, P1 ;  /* 0x000000ffff0b7224 */ /* 0x000fe200008e060b */
[----:B--2---:R-:W-:Y:S01]  /*0190*/  F2FP.F16.E4M3.UNPACK_B R3, R2 ;  /* 0x00000002ff03723e */ /* 0x004fe200020006ff */
[----:B------:R-:W-:-:S04]  /*01a0*/  IMAD.MOV.U32 R2, RZ, RZ, R8 ;  /* 0x000000ffff027224 */ /* 0x000fc800078e0008 */
[----:B------:R-:W-:-:S05]  /*01b0*/  HADD2.F32 R5, -RZ, R3.H0_H0 ;  /* 0x20000003ff057230 */ /* 0x000fca0000004100 */
[----:B-----5:R-:W-:-:S05]  /*01c0*/  FMUL R5, R0, R5 ;  /* 0x0000000500057220 */ /* 0x020fca0000400000 */
[----:B------:R-:W-:Y:S02]  /*01d0*/  F2FP.BF16.F32.PACK_AB R3, RZ, R5 ;  /* 0x00000005ff03723e */ /* 0x000fe400000010ff */
[----:B------:R-:W-:Y:S02]  /*01e0*/  LEA.HI.X R5, R6, UR13, R7, 0x1, P0 ;  /* 0x0000000d06057c11 */ /* 0x000fe400080f0c07 */
[----:B------:R-:W-:-:S03]  /*01f0*/  ISETP.LT.U32.AND P0, PT, R8, 0x80, PT ;  /* 0x000000800800780c */ /* 0x000fc60003f01070 */
[----:B------:R0:W-:Y:S01]  /*0200*/  STG.E.U16 desc[UR4][R4.64], R3 ;  /* 0x0000000304007986 */ /* 0x0001e2000c101504 */
[----:B------:R-:W-:Y:S01]  /*0210*/  ISETP.LT.U32.AND.EX P0, PT, R11, RZ, PT, P0 ;  /* 0x000000ff0b00720c */ /* 0x000fe20003f01100 */
[----:B0-----:R-:W-:Y:S02]  /*0220*/  IMAD.MOV.U32 R3, RZ, RZ, R11 ;  /* 0x000000ffff037224 */ /* 0x001fe400078e000b */
[----:B------:R-:W-:-:S04]  /*0230*/  IMAD.WIDE.U32 R2, R9, 0x80, R2 ;  /* 0x0000008009027825 */ /* 0x000fc800078e0002 */
[----:B------:R-:W-:Y:S01]  /*0240*/  IMAD.MOV.U32 R6, RZ, RZ, R2 ;  /* 0x000000ffff067224 */ /* 0x000fe200078e0002 */
[----:B------:R-:W-:Y:S01]  /*0250*/  ISETP.GE.U32.AND P1, PT, R2, UR8, PT ;  /* 0x0000000802007c0c */ /* 0x000fe2000bf26070 */
[----:B------:R-:W-:-:S03]  /*0260*/  IMAD.MOV.U32 R7, RZ, RZ, R3 ;  /* 0x000000ffff077224 */ /* 0x000fc600078e0003 */
[----:B------:R-:W-:-:S13]  /*0270*/  ISETP.GE.U32.AND.EX P1, PT, R3, UR9, PT, P1 ;  /* 0x0000000903007c0c */ /* 0x000fda000bf26110 */
[----:B------:R-:W-:Y:S05]  /*0280*/  @!P1 BRA P0, `(.L_x_69) ;  /* 0xfffffffc00a89947 */ /* 0x000fea000003ffff */
[----:B------:R-:W-:Y:S05]  /*0290*/  EXIT ;  /* 0x000000000000794d */ /* 0x000fea0003800000 */
.L_x_70:
        /* <DEDUP_REMOVED lines=14> */
.L_x_81:


//--------------------- .text._Z25dequant_fp8_vector_kernelI6__halfEvPK13__nv_fp8_e4m3PKfPT_m --------------------------
	.section	.text._Z25dequant_fp8_vector_kernelI6__halfEvPK13__nv_fp8_e4m3PKfPT_m,"ax",@progbits
	.align	128
        .global         _Z25dequant_fp8_vector_kernelI6__halfEvPK13__nv_fp8_e4m3PKfPT_m
        .type           _Z25dequant_fp8_vector_kernelI6__halfEvPK13__nv_fp8_e4m3PKfPT_m,@function
        .size           _Z25dequant_fp8_vector_kernelI6__halfEvPK13__nv_fp8_e4m3PKfPT_m,(.L_x_82 - _Z25dequant_fp8_vector_kernelI6__halfEvPK13__nv_fp8_e4m3PKfPT_m)
        .other          _Z25dequant_fp8_vector_kernelI6__halfEvPK13__nv_fp8_e4m3PKfPT_m,@"STO_CUDA_ENTRY STV_DEFAULT"
_Z25dequant_fp8_vector_kernelI6__halfEvPK13__nv_fp8_e4m3PKfPT_m:
.text._Z25dequant_fp8_vector_kernelI6__halfEvPK13__nv_fp8_e4m3PKfPT_m:
        /* <DEDUP_REMOVED lines=19> */
.L_x_71:
        /* <DEDUP_REMOVED lines=10> */
[----:B------:R-:W-:Y:S02]  /*01d0*/  F2FP.F16.F32.PACK_AB R3, RZ, R5 ;  /* 0x00000005ff03723e */ /* 0x000fe400000000ff */
        /* <DEDUP_REMOVED lines=12> */
.L_x_72:
        /* <DEDUP_REMOVED lines=14> */
.L_x_82:


//--------------------- .text._Z25dequant_fp8_vector_kernelIfEvPK13__nv_fp8_e4m3PKfPT_m --------------------------
	.section	.text._Z25dequant_fp8_vector_kernelIfEvPK13__nv_fp8_e4m3PKfPT_m,"ax",@progbits
	.align	128
        .global         _Z25dequant_fp8_vector_kernelIfEvPK13__nv_fp8_e4m3PKfPT_m
        .type           _Z25dequant_fp8_vector_kernelIfEvPK13__nv_fp8_e4m3PKfPT_m,@function
        .size           _Z25dequant_fp8_vector_kernelIfEvPK13__nv_fp8_e4m3PKfPT_m,(.L_x_83 - _Z25dequant_fp8_vector_kernelIfEvPK13__nv_fp8_e4m3PKfPT_m)
        .other          _Z25dequant_fp8_vector_kernelIfEvPK13__nv_fp8_e4m3PKfPT_m,@"STO_CUDA_ENTRY STV_DEFAULT"
_Z25dequant_fp8_vector_kernelIfEvPK13__nv_fp8_e4m3PKfPT_m:
.text._Z25dequant_fp8_vector_kernelIfEvPK13__nv_fp8_e4m3PKfPT_m:
        /* <DEDUP_REMOVED lines=18> */
[----:B------:R-:W-:Y:S02]  /*0120*/  IMAD.MOV.U32 R13, RZ, RZ, R7 ;  /* 0x000000ffff0d7224 */ /* 0x000fe400078e0007 */
[----:B------:R-:W-:Y:S02]  /*0130*/  IMAD.MOV.U32 R10, RZ, RZ, R2 ;  /* 0x000000ffff0a7224 */ /* 0x000fe400078e0002 */
[----:B--234-:R-:W-:-:S07]  /*0140*/  IMAD.MOV.U32 R15, RZ, RZ, RZ ;  /* 0x000000ffff0f7224 */ /* 0x01cfce00078e00ff */
.L_x_73:
[----:B0-----:R-:W-:-:S04]  /*0150*/  IADD3 R4, P0, PT, R8, UR10, RZ ;  /* 0x0000000a08047c10 */ /* 0x001fc8000ff1e0ff */
[----:B------:R-:W-:-:S05]  /*0160*/  IADD3.X R5, PT, PT, R13, UR11, RZ, P0, !PT ;  /* 0x0000000b0d057c10 */ /* 0x000fca00087fe4ff */
[----:B------:R-:W2:Y:S01]  /*0170*/  LDG.E.U8.CONSTANT R4, desc[UR4][R4.64] ;  /* 0x0000000404047981 */ /* 0x000ea2000c1e9100 */
[----:B------:R-:W-:Y:S02]  /*0180*/  IADD3 R10, P1, PT, R10, UR6, RZ ;  /* 0x000000060a0a7c10 */ /* 0x000fe4000ff3e0ff */
[C---:B------:R-:W-:Y:S02]  /*0190*/  LEA R6, P0, R8.reuse, UR12, 0x2 ;  /* 0x0000000c08067c11 */ /* 0x040fe4000f8010ff */
[----:B------:R-:W-:Y:S02]  /*01a0*/  IADD3.X R15, PT, PT, RZ, R15, RZ, P1, !PT ;  /* 0x0000000fff0f7210 */ /* 0x000fe40000ffe4ff */
[----:B------:R-:W-:Y:S02]  /*01b0*/  LEA.HI.X R7, R8, UR13, R13, 0x2, P0 ;  /* 0x0000000d08077c11 */ /* 0x000fe400080f140d */
[----:B------:R-:W-:-:S04]  /*01c0*/  ISETP.LT.U32.AND P0, PT, R10, 0x80, PT ;  /* 0x000000800a00780c */ /* 0x000fc80003f01070 */
[----:B------:R-:W-:Y:S02]  /*01d0*/  ISETP.LT.U32.AND.EX P0, PT, R15, RZ, PT, P0 ;  /* 0x000000ff0f00720c */ /* 0x000fe40003f01100 */
[----:B--2---:R-:W-:-:S05]  /*01e0*/  F2FP.F16.E4M3.UNPACK_B R2, R4 ;  /* 0x00000004ff02723e */ /* 0x004fca00020006ff */
[----:B------:R-:W-:Y:S02]  /*01f0*/  HADD2.F32 R3, -RZ, R2.H0_H0 ;  /* 0x20000002ff037230 */ /* 0x000fe40000004100 */
[----:B------:R-:W-:-:S03]  /*0200*/  IMAD.MOV.U32 R2, RZ, RZ, R10 ;  /* 0x000000ffff027224 */ /* 0x000fc600078e000a */
[----:B-----5:R-:W-:Y:S01]  /*0210*/  FMUL R9, R0, R3 ;  /* 0x0000000300097220 */ /* 0x020fe20000400000 */
[----:B------:R-:W-:Y:S02]  /*0220*/  IMAD.MOV.U32 R3, RZ, RZ, R15 ;  /* 0x000000ffff037224 */ /* 0x000fe400078e000f */
[----:B------:R-:W-:Y:S02]  /*0230*/  IMAD.WIDE.U32 R2, R11, 0x80, R2 ;  /* 0x000000800b027825 */ /* 0x000fe400078e0002 */
[----:B------:R1:W-:Y:S02]  /*0240*/  STG.E desc[UR4][R6.64], R9 ;  /* 0x0000000906007986 */ /* 0x0003e4000c101904 */
[----:B------:R-:W-:Y:S01]  /*0250*/  IMAD.MOV.U32 R13, RZ, RZ, R3 ;  /* 0x000000ffff0d7224 */ /* 0x000fe200078e0003 */
[----:B------:R-:W-:Y:S02]  /*0260*/  ISETP.GE.U32.AND P1, PT, R2, UR8, PT ;  /* 0x0000000802007c0c */ /* 0x000fe4000bf26070 */
[----:B------:R-:W-:-:S02]  /*0270*/  MOV R8, R2 ;  /* 0x0000000200087202 */ /* 0x000fc40000000f00 */
[----:B------:R-:W-:-:S13]  /*0280*/  ISETP.GE.U32.AND.EX P1, PT, R3, UR9, PT, P1 ;  /* 0x0000000903007c0c */ /* 0x000fda000bf26110 */
[----:B-1----:R-:W-:Y:S05]  /*0290*/  @!P1 BRA P0, `(.L_x_73) ;  /* 0xfffffffc00ac9947 */ /* 0x002fea000003ffff */
[----:B------:R-:W-:Y:S05]  /*02a0*/  EXIT ;  /* 0x000000000000794d */ /* 0x000fea0003800000 */
.L_x_74:
        /* <DEDUP_REMOVED lines=13> */
.L_x_83:


//--------------------- .nv.shared._Z23quant_fp8_vector_kernelI13__nv_bfloat16EvPKT_P13__nv_fp8_e4m3Pfm --------------------------
	.section	.nv.shared._Z23quant_fp8_vector_kernelI13__nv_bfloat16EvPKT_P13__nv_fp8_e4m3Pfm,"aw",@nobits
	.sectionflags	@""
	.align	4
.nv.shared._Z23quant_fp8_vector_kernelI13__nv_bfloat16EvPKT_P13__nv_fp8_e4m3Pfm:
	.zero		1032


//--------------------- .nv.shared.reserved.0     --------------------------
	.section	.nv.shared.reserved.0,"aw",@nobits
	.weak		__nv_reservedSMEM_offset_0_alias
	.size		__nv_reservedSMEM_offset_0_alias, 0, 64
	.other		__nv_reservedSMEM_offset_0_alias,@"STO_CUDA_RESERVED_SHARED STV_DEFAULT"
__nv_reservedSMEM_offset_0_alias:
	.zero		0
	.zero		64


//--------------------- .nv.shared._Z23quant_fp8_vector_kernelI6__halfEvPKT_P13__nv_fp8_e4m3Pfm --------------------------
	.section	.nv.shared._Z23quant_fp8_vector_kernelI6__halfEvPKT_P13__nv_fp8_e4m3Pfm,"aw",@nobits
	.sectionflags	@""
	.align	4
.nv.shared._Z23quant_fp8_vector_kernelI6__halfEvPKT_P13__nv_fp8_e4m3Pfm:
	.zero		1032


//--------------------- .nv.shared._Z23quant_fp8_vector_kernelIfEvPKT_P13__nv_fp8_e4m3Pfm --------------------------
	.section	.nv.shared._Z23quant_fp8_vector_kernelIfEvPKT_P13__nv_fp8_e4m3Pfm,"aw",@nobits
	.sectionflags	@""
	.align	4
.nv.shared._Z23quant_fp8_vector_kernelIfEvPKT_P13__nv_fp8_e4m3Pfm:
	.zero		1032


//--------------------- .nv.constant0._Z23quant_fp8_vector_kernelI13__nv_bfloat16EvPKT_P13__nv_fp8_e4m3Pfm --------------------------
	.section	.nv.constant0._Z23quant_fp8_vector_kernelI13__nv_bfloat16EvPKT_P13__nv_fp8_e4m3Pfm,"a",@progbits
	.sectionflags	@""
	.align	4
.nv.constant0._Z23quant_fp8_vector_kernelI13__nv_bfloat16EvPKT_P13__nv_fp8_e4m3Pfm:
	.zero		928


//--------------------- .nv.constant0._Z23quant_fp8_vector_kernelI6__halfEvPKT_P13__nv_fp8_e4m3Pfm --------------------------
	.section	.nv.constant0._Z23quant_fp8_vector_kernelI6__halfEvPKT_P13__nv_fp8_e4m3Pfm,"a",@progbits
	.sectionflags	@""
	.align	4
.nv.constant0._Z23quant_fp8_vector_kernelI6__halfEvPKT_P13__nv_fp8_e4m3Pfm:
	.zero		928


//--------------------- .nv.constant0._Z23quant_fp8_vector_kernelIfEvPKT_P13__nv_fp8_e4m3Pfm --------------------------
	.section	.nv.constant0._Z23quant_fp8_vector_kernelIfEvPKT_P13__nv_fp8_e4m3Pfm,"a",@progbits
	.sectionflags	@""
	.align	4
.nv.constant0._Z23quant_fp8_vector_kernelIfEvPKT_P13__nv_fp8_e4m3Pfm:
	.zero		928


//--------------------- .nv.constant0._Z25dequant_fp8_vector_kernelI13__nv_bfloat16EvPK13__nv_fp8_e4m3PKfPT_m --------------------------
	.section	.nv.constant0._Z25dequant_fp8_vector_kernelI13__nv_bfloat16EvPK13__nv_fp8_e4m3PKfPT_m,"a",@progbits
	.sectionflags	@""
	.align	4
.nv.constant0._Z25dequant_fp8_vector_kernelI13__nv_bfloat16EvPK13__nv_fp8_e4m3PKfPT_m:
	.zero		928


//--------------------- .nv.constant0._Z25dequant_fp8_vector_kernelI6__halfEvPK13__nv_fp8_e4m3PKfPT_m --------------------------
	.section	.nv.constant0._Z25dequant_fp8_vector_kernelI6__halfEvPK13__nv_fp8_e4m3PKfPT_m,"a",@progbits
	.sectionflags	@""
	.align	4
.nv.constant0._Z25dequant_fp8_vector_kernelI6__halfEvPK13__nv_fp8_e4m3PKfPT_m:
	.zero		928


//--------------------- .nv.constant0._Z25dequant_fp8_vector_kernelIfEvPK13__nv_fp8_e4m3PKfPT_m --------------------------
	.section	.nv.constant0._Z25dequant_fp8_vector_kernelIfEvPK13__nv_fp8_e4m3PKfPT_m,"a",@progbits
	.sectionflags	@""
	.align	4
.nv.constant0._Z25dequant_fp8_vector_kernelIfEvPK13__nv_fp8_e4m3PKfPT_m:
	.zero		928


//--------------------- SYMBOLS --------------------------

	.type		.nv.reservedSmem.offset0,@object
	.size		.nv.reservedSmem.offset0,0x4
	.type		.nv.reservedSmem.cap,@object
	.size		.nv.reservedSmem.cap,0x4
